//
// Generated by NVIDIA NVVM Compiler
//
// Compiler Build ID: CL-36424714
// Cuda compilation tools, release 13.0, V13.0.88
// Based on NVVM 20.0.0
//

.version 9.0
.target sm_100
.address_size 64

	// .globl	_Z11calculatePiP17curandStateXORWOWPii
.global .align 4 .b8 precalc_xorwow_matrix[102400];
.global .align 4 .b8 precalc_xorwow_offset_matrix[102400];
.global .align 4 .b8 mrg32k3aM1[2304];
.global .align 4 .b8 mrg32k3aM2[2304];
.global .align 4 .b8 mrg32k3aM1SubSeq[2016];
.global .align 4 .b8 mrg32k3aM2SubSeq[2016];
.global .align 4 .b8 mrg32k3aM1Seq[2304];
.global .align 4 .b8 mrg32k3aM2Seq[2304];
.const .align 8 .b8 __cr_lgamma_table[72];
// _ZZ11calculatePiP17curandStateXORWOWPiiE5cache has been demoted

.visible .entry _Z11calculatePiP17curandStateXORWOWPii(
	.param .u64 .ptr .align 1 _Z11calculatePiP17curandStateXORWOWPii_param_0,
	.param .u64 .ptr .align 1 _Z11calculatePiP17curandStateXORWOWPii_param_1,
	.param .u32 _Z11calculatePiP17curandStateXORWOWPii_param_2
)
{
	.reg .pred 	%p<38>;
	.reg .b32 	%r<597>;
	.reg .b32 	%f<21>;
	.reg .b64 	%rd<20>;
	.reg .b64 	%fd<21>;
	// demoted variable
	.shared .align 4 .b8 _ZZ11calculatePiP17curandStateXORWOWPiiE5cache[1024];
	ld.param.u64 	%rd9, [_Z11calculatePiP17curandStateXORWOWPii_param_0];
	ld.param.u64 	%rd8, [_Z11calculatePiP17curandStateXORWOWPii_param_1];
	ld.param.u32 	%r243, [_Z11calculatePiP17curandStateXORWOWPii_param_2];
	cvta.to.global.u64 	%rd10, %rd9;
	mov.u32 	%r1, %tid.x;
	mov.u32 	%r596, %ntid.x;
	mov.u32 	%r244, %ctaid.x;
	mad.lo.s32 	%r245, %r596, %r244, %r1;
	cvt.u64.u32 	%rd19, %r245;
	mul.wide.u32 	%rd11, %r245, 48;
	add.s64 	%rd2, %rd10, %rd11;
	mov.b32 	%r246, 1796439969;
	mov.b32 	%r247, 1034849956;
	st.global.v2.u32 	[%rd2], {%r247, %r246};
	mov.b32 	%r248, -123459836;
	mov.b32 	%r249, 1982719849;
	st.global.v2.u32 	[%rd2+8], {%r249, %r248};
	mov.b32 	%r250, 1678766501;
	mov.b32 	%r251, -589760388;
	st.global.v2.u32 	[%rd2+16], {%r251, %r250};
	setp.eq.s32 	%p1, %r245, 0;
	@%p1 bra 	$L__BB0_42;
	mov.b32 	%r472, 0;
$L__BB0_2:
	and.b64  	%rd4, %rd19, 3;
	setp.eq.s64 	%p2, %rd4, 0;
	@%p2 bra 	$L__BB0_41;
	mul.wide.u32 	%rd12, %r472, 3200;
	mov.u64 	%rd13, precalc_xorwow_matrix;
	add.s64 	%rd5, %rd13, %rd12;
	cvt.u32.u64 	%r4, %rd4;
	mov.b32 	%r473, 0;
$L__BB0_4:
	mov.b32 	%r486, 0;
	mov.u32 	%r487, %r486;
	mov.u32 	%r488, %r486;
	mov.u32 	%r489, %r486;
	mov.u32 	%r490, %r486;
	mov.u32 	%r479, %r486;
$L__BB0_5:
	mul.wide.u32 	%rd14, %r479, 4;
	add.s64 	%rd15, %rd2, %rd14;
	ld.global.u32 	%r12, [%rd15+4];
	shl.b32 	%r13, %r479, 5;
	mov.b32 	%r485, 0;
$L__BB0_6:
	.pragma "nounroll";
	shr.u32 	%r256, %r12, %r485;
	and.b32  	%r257, %r256, 1;
	setp.eq.b32 	%p3, %r257, 1;
	not.pred 	%p4, %p3;
	add.s32 	%r258, %r13, %r485;
	mul.lo.s32 	%r259, %r258, 5;
	mul.wide.u32 	%rd16, %r259, 4;
	add.s64 	%rd6, %rd5, %rd16;
	@%p4 bra 	$L__BB0_8;
	ld.global.u32 	%r260, [%rd6];
	xor.b32  	%r490, %r490, %r260;
	ld.global.u32 	%r261, [%rd6+4];
	xor.b32  	%r489, %r489, %r261;
	ld.global.u32 	%r262, [%rd6+8];
	xor.b32  	%r488, %r488, %r262;
	ld.global.u32 	%r263, [%rd6+12];
	xor.b32  	%r487, %r487, %r263;
	ld.global.u32 	%r264, [%rd6+16];
	xor.b32  	%r486, %r486, %r264;
$L__BB0_8:
	and.b32  	%r266, %r256, 2;
	setp.eq.s32 	%p5, %r266, 0;
	@%p5 bra 	$L__BB0_10;
	ld.global.u32 	%r267, [%rd6+20];
	xor.b32  	%r490, %r490, %r267;
	ld.global.u32 	%r268, [%rd6+24];
	xor.b32  	%r489, %r489, %r268;
	ld.global.u32 	%r269, [%rd6+28];
	xor.b32  	%r488, %r488, %r269;
	ld.global.u32 	%r270, [%rd6+32];
	xor.b32  	%r487, %r487, %r270;
	ld.global.u32 	%r271, [%rd6+36];
	xor.b32  	%r486, %r486, %r271;
$L__BB0_10:
	and.b32  	%r273, %r256, 4;
	setp.eq.s32 	%p6, %r273, 0;
	@%p6 bra 	$L__BB0_12;
	ld.global.u32 	%r274, [%rd6+40];
	xor.b32  	%r490, %r490, %r274;
	ld.global.u32 	%r275, [%rd6+44];
	xor.b32  	%r489, %r489, %r275;
	ld.global.u32 	%r276, [%rd6+48];
	xor.b32  	%r488, %r488, %r276;
	ld.global.u32 	%r277, [%rd6+52];
	xor.b32  	%r487, %r487, %r277;
	ld.global.u32 	%r278, [%rd6+56];
	xor.b32  	%r486, %r486, %r278;
$L__BB0_12:
	and.b32  	%r280, %r256, 8;
	setp.eq.s32 	%p7, %r280, 0;
	@%p7 bra 	$L__BB0_14;
	ld.global.u32 	%r281, [%rd6+60];
	xor.b32  	%r490, %r490, %r281;
	ld.global.u32 	%r282, [%rd6+64];
	xor.b32  	%r489, %r489, %r282;
	ld.global.u32 	%r283, [%rd6+68];
	xor.b32  	%r488, %r488, %r283;
	ld.global.u32 	%r284, [%rd6+72];
	xor.b32  	%r487, %r487, %r284;
	ld.global.u32 	%r285, [%rd6+76];
	xor.b32  	%r486, %r486, %r285;
$L__BB0_14:
	and.b32  	%r287, %r256, 16;
	setp.eq.s32 	%p8, %r287, 0;
	@%p8 bra 	$L__BB0_16;
	ld.global.u32 	%r288, [%rd6+80];
	xor.b32  	%r490, %r490, %r288;
	ld.global.u32 	%r289, [%rd6+84];
	xor.b32  	%r489, %r489, %r289;
	ld.global.u32 	%r290, [%rd6+88];
	xor.b32  	%r488, %r488, %r290;
	ld.global.u32 	%r291, [%rd6+92];
	xor.b32  	%r487, %r487, %r291;
	ld.global.u32 	%r292, [%rd6+96];
	xor.b32  	%r486, %r486, %r292;
$L__BB0_16:
	and.b32  	%r294, %r256, 32;
	setp.eq.s32 	%p9, %r294, 0;
	@%p9 bra 	$L__BB0_18;
	ld.global.u32 	%r295, [%rd6+100];
	xor.b32  	%r490, %r490, %r295;
	ld.global.u32 	%r296, [%rd6+104];
	xor.b32  	%r489, %r489, %r296;
	ld.global.u32 	%r297, [%rd6+108];
	xor.b32  	%r488, %r488, %r297;
	ld.global.u32 	%r298, [%rd6+112];
	xor.b32  	%r487, %r487, %r298;
	ld.global.u32 	%r299, [%rd6+116];
	xor.b32  	%r486, %r486, %r299;
$L__BB0_18:
	and.b32  	%r301, %r256, 64;
	setp.eq.s32 	%p10, %r301, 0;
	@%p10 bra 	$L__BB0_20;
	ld.global.u32 	%r302, [%rd6+120];
	xor.b32  	%r490, %r490, %r302;
	ld.global.u32 	%r303, [%rd6+124];
	xor.b32  	%r489, %r489, %r303;
	ld.global.u32 	%r304, [%rd6+128];
	xor.b32  	%r488, %r488, %r304;
	ld.global.u32 	%r305, [%rd6+132];
	xor.b32  	%r487, %r487, %r305;
	ld.global.u32 	%r306, [%rd6+136];
	xor.b32  	%r486, %r486, %r306;
$L__BB0_20:
	and.b32  	%r308, %r256, 128;
	setp.eq.s32 	%p11, %r308, 0;
	@%p11 bra 	$L__BB0_22;
	ld.global.u32 	%r309, [%rd6+140];
	xor.b32  	%r490, %r490, %r309;
	ld.global.u32 	%r310, [%rd6+144];
	xor.b32  	%r489, %r489, %r310;
	ld.global.u32 	%r311, [%rd6+148];
	xor.b32  	%r488, %r488, %r311;
	ld.global.u32 	%r312, [%rd6+152];
	xor.b32  	%r487, %r487, %r312;
	ld.global.u32 	%r313, [%rd6+156];
	xor.b32  	%r486, %r486, %r313;
$L__BB0_22:
	and.b32  	%r315, %r256, 256;
	setp.eq.s32 	%p12, %r315, 0;
	@%p12 bra 	$L__BB0_24;
	ld.global.u32 	%r316, [%rd6+160];
	xor.b32  	%r490, %r490, %r316;
	ld.global.u32 	%r317, [%rd6+164];
	xor.b32  	%r489, %r489, %r317;
	ld.global.u32 	%r318, [%rd6+168];
	xor.b32  	%r488, %r488, %r318;
	ld.global.u32 	%r319, [%rd6+172];
	xor.b32  	%r487, %r487, %r319;
	ld.global.u32 	%r320, [%rd6+176];
	xor.b32  	%r486, %r486, %r320;
$L__BB0_24:
	and.b32  	%r322, %r256, 512;
	setp.eq.s32 	%p13, %r322, 0;
	@%p13 bra 	$L__BB0_26;
	ld.global.u32 	%r323, [%rd6+180];
	xor.b32  	%r490, %r490, %r323;
	ld.global.u32 	%r324, [%rd6+184];
	xor.b32  	%r489, %r489, %r324;
	ld.global.u32 	%r325, [%rd6+188];
	xor.b32  	%r488, %r488, %r325;
	ld.global.u32 	%r326, [%rd6+192];
	xor.b32  	%r487, %r487, %r326;
	ld.global.u32 	%r327, [%rd6+196];
	xor.b32  	%r486, %r486, %r327;
$L__BB0_26:
	and.b32  	%r329, %r256, 1024;
	setp.eq.s32 	%p14, %r329, 0;
	@%p14 bra 	$L__BB0_28;
	ld.global.u32 	%r330, [%rd6+200];
	xor.b32  	%r490, %r490, %r330;
	ld.global.u32 	%r331, [%rd6+204];
	xor.b32  	%r489, %r489, %r331;
	ld.global.u32 	%r332, [%rd6+208];
	xor.b32  	%r488, %r488, %r332;
	ld.global.u32 	%r333, [%rd6+212];
	xor.b32  	%r487, %r487, %r333;
	ld.global.u32 	%r334, [%rd6+216];
	xor.b32  	%r486, %r486, %r334;
$L__BB0_28:
	and.b32  	%r336, %r256, 2048;
	setp.eq.s32 	%p15, %r336, 0;
	@%p15 bra 	$L__BB0_30;
	ld.global.u32 	%r337, [%rd6+220];
	xor.b32  	%r490, %r490, %r337;
	ld.global.u32 	%r338, [%rd6+224];
	xor.b32  	%r489, %r489, %r338;
	ld.global.u32 	%r339, [%rd6+228];
	xor.b32  	%r488, %r488, %r339;
	ld.global.u32 	%r340, [%rd6+232];
	xor.b32  	%r487, %r487, %r340;
	ld.global.u32 	%r341, [%rd6+236];
	xor.b32  	%r486, %r486, %r341;
$L__BB0_30:
	and.b32  	%r343, %r256, 4096;
	setp.eq.s32 	%p16, %r343, 0;
	@%p16 bra 	$L__BB0_32;
	ld.global.u32 	%r344, [%rd6+240];
	xor.b32  	%r490, %r490, %r344;
	ld.global.u32 	%r345, [%rd6+244];
	xor.b32  	%r489, %r489, %r345;
	ld.global.u32 	%r346, [%rd6+248];
	xor.b32  	%r488, %r488, %r346;
	ld.global.u32 	%r347, [%rd6+252];
	xor.b32  	%r487, %r487, %r347;
	ld.global.u32 	%r348, [%rd6+256];
	xor.b32  	%r486, %r486, %r348;
$L__BB0_32:
	and.b32  	%r350, %r256, 8192;
	setp.eq.s32 	%p17, %r350, 0;
	@%p17 bra 	$L__BB0_34;
	ld.global.u32 	%r351, [%rd6+260];
	xor.b32  	%r490, %r490, %r351;
	ld.global.u32 	%r352, [%rd6+264];
	xor.b32  	%r489, %r489, %r352;
	ld.global.u32 	%r353, [%rd6+268];
	xor.b32  	%r488, %r488, %r353;
	ld.global.u32 	%r354, [%rd6+272];
	xor.b32  	%r487, %r487, %r354;
	ld.global.u32 	%r355, [%rd6+276];
	xor.b32  	%r486, %r486, %r355;
$L__BB0_34:
	and.b32  	%r357, %r256, 16384;
	setp.eq.s32 	%p18, %r357, 0;
	@%p18 bra 	$L__BB0_36;
	ld.global.u32 	%r358, [%rd6+280];
	xor.b32  	%r490, %r490, %r358;
	ld.global.u32 	%r359, [%rd6+284];
	xor.b32  	%r489, %r489, %r359;
	ld.global.u32 	%r360, [%rd6+288];
	xor.b32  	%r488, %r488, %r360;
	ld.global.u32 	%r361, [%rd6+292];
	xor.b32  	%r487, %r487, %r361;
	ld.global.u32 	%r362, [%rd6+296];
	xor.b32  	%r486, %r486, %r362;
$L__BB0_36:
	and.b32  	%r364, %r256, 32768;
	setp.eq.s32 	%p19, %r364, 0;
	@%p19 bra 	$L__BB0_38;
	ld.global.u32 	%r365, [%rd6+300];
	xor.b32  	%r490, %r490, %r365;
	ld.global.u32 	%r366, [%rd6+304];
	xor.b32  	%r489, %r489, %r366;
	ld.global.u32 	%r367, [%rd6+308];
	xor.b32  	%r488, %r488, %r367;
	ld.global.u32 	%r368, [%rd6+312];
	xor.b32  	%r487, %r487, %r368;
	ld.global.u32 	%r369, [%rd6+316];
	xor.b32  	%r486, %r486, %r369;
$L__BB0_38:
	add.s32 	%r485, %r485, 16;
	setp.ne.s32 	%p20, %r485, 32;
	@%p20 bra 	$L__BB0_6;
	mad.lo.s32 	%r370, %r479, -31, %r13;
	add.s32 	%r479, %r370, 1;
	setp.ne.s32 	%p21, %r479, 5;
	@%p21 bra 	$L__BB0_5;
	st.global.u32 	[%rd2+4], %r490;
	st.global.u32 	[%rd2+8], %r489;
	st.global.u32 	[%rd2+12], %r488;
	st.global.u32 	[%rd2+16], %r487;
	st.global.u32 	[%rd2+20], %r486;
	add.s32 	%r473, %r473, 1;
	setp.lt.u32 	%p22, %r473, %r4;
	@%p22 bra 	$L__BB0_4;
$L__BB0_41:
	shr.u64 	%rd7, %rd19, 2;
	add.s32 	%r472, %r472, 1;
	setp.gt.u64 	%p23, %rd19, 3;
	mov.u64 	%rd19, %rd7;
	@%p23 bra 	$L__BB0_2;
$L__BB0_42:
	mov.b32 	%r371, 0;
	st.global.v2.u32 	[%rd2+24], {%r371, %r371};
	st.global.u32 	[%rd2+32], %r371;
	mov.b64 	%rd17, 0;
	st.global.u64 	[%rd2+40], %rd17;
	shl.b32 	%r372, %r1, 2;
	mov.u32 	%r373, _ZZ11calculatePiP17curandStateXORWOWPiiE5cache;
	add.s32 	%r184, %r373, %r372;
	st.shared.u32 	[%r184], %r371;
	bar.sync 	0;
	setp.lt.s32 	%p24, %r243, 1;
	@%p24 bra 	$L__BB0_61;
	ld.global.v2.u32 	{%r185, %r586}, [%rd2];
	ld.global.v2.u32 	{%r585, %r584}, [%rd2+8];
	ld.global.v2.u32 	{%r587, %r588}, [%rd2+16];
	and.b32  	%r191, %r243, 3;
	setp.lt.u32 	%p25, %r243, 4;
	mov.u32 	%r571, %r185;
	@%p25 bra 	$L__BB0_55;
	add.s32 	%r590, %r185, 1449748;
	and.b32  	%r375, %r243, 2147483644;
	neg.s32 	%r589, %r375;
$L__BB0_45:
	shr.u32 	%r376, %r586, 2;
	xor.b32  	%r377, %r376, %r586;
	shl.b32 	%r378, %r588, 4;
	shl.b32 	%r379, %r377, 1;
	xor.b32  	%r380, %r379, %r378;
	xor.b32  	%r381, %r380, %r377;
	xor.b32  	%r231, %r381, %r588;
	add.s32 	%r382, %r590, %r231;
	add.s32 	%r383, %r382, -1087311;
	cvt.rn.f32.u32 	%f1, %r383;
	fma.rn.f32 	%f2, %f1, 0f2F800000, 0f2F000000;
	cvt.f64.f32 	%fd1, %f2;
	shr.u32 	%r384, %r585, 2;
	xor.b32  	%r385, %r384, %r585;
	shl.b32 	%r386, %r231, 4;
	shl.b32 	%r387, %r385, 1;
	xor.b32  	%r388, %r387, %r386;
	xor.b32  	%r389, %r388, %r385;
	xor.b32  	%r232, %r389, %r231;
	add.s32 	%r390, %r590, %r232;
	add.s32 	%r391, %r390, -724874;
	cvt.rn.f32.u32 	%f3, %r391;
	fma.rn.f32 	%f4, %f3, 0f2F800000, 0f2F000000;
	cvt.f64.f32 	%fd2, %f4;
	mul.f64 	%fd3, %fd2, %fd2;
	fma.rn.f64 	%fd4, %fd1, %fd1, %fd3;
	setp.gtu.f64 	%p26, %fd4, 0d3FF0000000000000;
	@%p26 bra 	$L__BB0_47;
	ld.shared.u32 	%r392, [%r184];
	add.s32 	%r393, %r392, 1;
	st.shared.u32 	[%r184], %r393;
$L__BB0_47:
	shr.u32 	%r394, %r584, 2;
	xor.b32  	%r395, %r394, %r584;
	shl.b32 	%r396, %r232, 4;
	shl.b32 	%r397, %r395, 1;
	xor.b32  	%r398, %r397, %r396;
	xor.b32  	%r399, %r398, %r395;
	xor.b32  	%r233, %r399, %r232;
	add.s32 	%r400, %r590, %r233;
	add.s32 	%r401, %r400, -362437;
	cvt.rn.f32.u32 	%f5, %r401;
	fma.rn.f32 	%f6, %f5, 0f2F800000, 0f2F000000;
	cvt.f64.f32 	%fd5, %f6;
	shr.u32 	%r402, %r587, 2;
	xor.b32  	%r403, %r402, %r587;
	shl.b32 	%r404, %r233, 4;
	shl.b32 	%r405, %r403, 1;
	xor.b32  	%r406, %r405, %r404;
	xor.b32  	%r407, %r406, %r403;
	xor.b32  	%r586, %r407, %r233;
	add.s32 	%r408, %r586, %r590;
	cvt.rn.f32.u32 	%f7, %r408;
	fma.rn.f32 	%f8, %f7, 0f2F800000, 0f2F000000;
	cvt.f64.f32 	%fd6, %f8;
	mul.f64 	%fd7, %fd6, %fd6;
	fma.rn.f64 	%fd8, %fd5, %fd5, %fd7;
	setp.gtu.f64 	%p27, %fd8, 0d3FF0000000000000;
	@%p27 bra 	$L__BB0_49;
	ld.shared.u32 	%r409, [%r184];
	add.s32 	%r410, %r409, 1;
	st.shared.u32 	[%r184], %r410;
$L__BB0_49:
	shr.u32 	%r411, %r588, 2;
	xor.b32  	%r412, %r411, %r588;
	shl.b32 	%r413, %r586, 4;
	shl.b32 	%r414, %r412, 1;
	xor.b32  	%r415, %r414, %r413;
	xor.b32  	%r416, %r415, %r412;
	xor.b32  	%r585, %r416, %r586;
	add.s32 	%r417, %r590, %r585;
	add.s32 	%r418, %r417, 362437;
	cvt.rn.f32.u32 	%f9, %r418;
	fma.rn.f32 	%f10, %f9, 0f2F800000, 0f2F000000;
	cvt.f64.f32 	%fd9, %f10;
	shr.u32 	%r419, %r231, 2;
	xor.b32  	%r420, %r419, %r231;
	shl.b32 	%r421, %r585, 4;
	shl.b32 	%r422, %r420, 1;
	xor.b32  	%r423, %r422, %r421;
	xor.b32  	%r424, %r423, %r420;
	xor.b32  	%r584, %r424, %r585;
	add.s32 	%r425, %r590, %r584;
	add.s32 	%r426, %r425, 724874;
	cvt.rn.f32.u32 	%f11, %r426;
	fma.rn.f32 	%f12, %f11, 0f2F800000, 0f2F000000;
	cvt.f64.f32 	%fd10, %f12;
	mul.f64 	%fd11, %fd10, %fd10;
	fma.rn.f64 	%fd12, %fd9, %fd9, %fd11;
	setp.gtu.f64 	%p28, %fd12, 0d3FF0000000000000;
	@%p28 bra 	$L__BB0_51;
	ld.shared.u32 	%r427, [%r184];
	add.s32 	%r428, %r427, 1;
	st.shared.u32 	[%r184], %r428;
$L__BB0_51:
	shr.u32 	%r429, %r232, 2;
	xor.b32  	%r430, %r429, %r232;
	shl.b32 	%r431, %r584, 4;
	shl.b32 	%r432, %r430, 1;
	xor.b32  	%r433, %r432, %r431;
	xor.b32  	%r434, %r433, %r430;
	xor.b32  	%r587, %r434, %r584;
	add.s32 	%r435, %r590, %r587;
	add.s32 	%r436, %r435, 1087311;
	cvt.rn.f32.u32 	%f13, %r436;
	fma.rn.f32 	%f14, %f13, 0f2F800000, 0f2F000000;
	cvt.f64.f32 	%fd13, %f14;
	shr.u32 	%r437, %r233, 2;
	xor.b32  	%r438, %r437, %r233;
	shl.b32 	%r439, %r587, 4;
	shl.b32 	%r440, %r438, 1;
	xor.b32  	%r441, %r440, %r439;
	xor.b32  	%r442, %r441, %r438;
	xor.b32  	%r588, %r442, %r587;
	add.s32 	%r443, %r590, %r588;
	add.s32 	%r444, %r443, 1449748;
	cvt.rn.f32.u32 	%f15, %r444;
	fma.rn.f32 	%f16, %f15, 0f2F800000, 0f2F000000;
	cvt.f64.f32 	%fd14, %f16;
	mul.f64 	%fd15, %fd14, %fd14;
	fma.rn.f64 	%fd16, %fd13, %fd13, %fd15;
	setp.gtu.f64 	%p29, %fd16, 0d3FF0000000000000;
	@%p29 bra 	$L__BB0_53;
	ld.shared.u32 	%r445, [%r184];
	add.s32 	%r446, %r445, 1;
	st.shared.u32 	[%r184], %r446;
$L__BB0_53:
	add.s32 	%r590, %r590, 2899496;
	add.s32 	%r589, %r589, 4;
	setp.eq.s32 	%p30, %r589, 0;
	@%p30 bra 	$L__BB0_54;
	bra.uni 	$L__BB0_45;
$L__BB0_54:
	add.s32 	%r571, %r590, -1449748;
$L__BB0_55:
	setp.eq.s32 	%p31, %r191, 0;
	@%p31 bra 	$L__BB0_60;
	add.s32 	%r578, %r571, 724874;
	neg.s32 	%r577, %r191;
	mov.u32 	%r582, %r585;
	mov.u32 	%r583, %r586;
$L__BB0_57:
	.pragma "nounroll";
	mov.u32 	%r586, %r584;
	mov.u32 	%r585, %r587;
	mov.u32 	%r584, %r588;
	shr.u32 	%r447, %r583, 2;
	xor.b32  	%r448, %r447, %r583;
	shl.b32 	%r449, %r584, 4;
	shl.b32 	%r450, %r448, 1;
	xor.b32  	%r451, %r450, %r449;
	xor.b32  	%r452, %r451, %r448;
	xor.b32  	%r587, %r452, %r584;
	add.s32 	%r453, %r578, %r587;
	add.s32 	%r454, %r453, -362437;
	cvt.rn.f32.u32 	%f17, %r454;
	fma.rn.f32 	%f18, %f17, 0f2F800000, 0f2F000000;
	cvt.f64.f32 	%fd17, %f18;
	shr.u32 	%r455, %r582, 2;
	xor.b32  	%r456, %r455, %r582;
	shl.b32 	%r457, %r587, 4;
	shl.b32 	%r458, %r456, 1;
	xor.b32  	%r459, %r458, %r457;
	xor.b32  	%r460, %r459, %r456;
	xor.b32  	%r588, %r460, %r587;
	add.s32 	%r461, %r578, %r588;
	cvt.rn.f32.u32 	%f19, %r461;
	fma.rn.f32 	%f20, %f19, 0f2F800000, 0f2F000000;
	cvt.f64.f32 	%fd18, %f20;
	mul.f64 	%fd19, %fd18, %fd18;
	fma.rn.f64 	%fd20, %fd17, %fd17, %fd19;
	setp.gtu.f64 	%p32, %fd20, 0d3FF0000000000000;
	@%p32 bra 	$L__BB0_59;
	ld.shared.u32 	%r462, [%r184];
	add.s32 	%r463, %r462, 1;
	st.shared.u32 	[%r184], %r463;
$L__BB0_59:
	add.s32 	%r578, %r578, 724874;
	add.s32 	%r577, %r577, 1;
	setp.ne.s32 	%p33, %r577, 0;
	mov.u32 	%r582, %r585;
	mov.u32 	%r583, %r586;
	@%p33 bra 	$L__BB0_57;
$L__BB0_60:
	st.global.v2.u32 	[%rd2+8], {%r585, %r584};
	st.global.v2.u32 	[%rd2+16], {%r587, %r588};
	mad.lo.s32 	%r464, %r243, 724874, %r185;
	st.global.v2.u32 	[%rd2], {%r464, %r586};
$L__BB0_61:
	setp.lt.u32 	%p34, %r596, 2;
	@%p34 bra 	$L__BB0_65;
$L__BB0_62:
	shr.u32 	%r242, %r596, 1;
	setp.ge.u32 	%p35, %r1, %r242;
	@%p35 bra 	$L__BB0_64;
	shl.b32 	%r465, %r242, 2;
	add.s32 	%r466, %r184, %r465;
	ld.shared.u32 	%r467, [%r466];
	ld.shared.u32 	%r468, [%r184];
	add.s32 	%r469, %r468, %r467;
	st.shared.u32 	[%r184], %r469;
$L__BB0_64:
	bar.sync 	0;
	setp.gt.u32 	%p36, %r596, 3;
	mov.u32 	%r596, %r242;
	@%p36 bra 	$L__BB0_62;
$L__BB0_65:
	setp.ne.s32 	%p37, %r1, 0;
	@%p37 bra 	$L__BB0_67;
	ld.shared.u32 	%r470, [_ZZ11calculatePiP17curandStateXORWOWPiiE5cache];
	cvta.to.global.u64 	%rd18, %rd8;
	atom.global.add.u32 	%r471, [%rd18], %r470;
$L__BB0_67:
	ret;

}


// ===== COMPILED SASS (sm_100) =====

	.target	sm_100

	.elftype	@"ET_EXEC"


//--------------------- .note.nv.tkinfo           --------------------------
	.section	.note.nv.tkinfo,"",@"SHT_NOTE"
	.sectionflags	@"SHF_NOTE_NV_TKINFO"
	.tkinfo
        /*0018*/ 	.word	0x00000002
        /*0030*/ 	.string	""
        /*0030*/ 	.string	"ptxas"
        /*0030*/ 	.string	"Cuda compilation tools, release 13.0, V13.0.88"
        /*0030*/ 	.string	"Build cuda_13.0.r13.0/compiler.36424714_0"
        /*0030*/ 	.string	"-arch sm_100 -m 64 "



//--------------------- .note.nv.cuinfo           --------------------------
	.section	.note.nv.cuinfo,"",@"SHT_NOTE"
	.sectionflags	@"SHF_NOTE_NV_CUINFO"
        /*0018*/ 	.short	0x0002
        /*001a*/ 	.short	0x0064
        /*001c*/ 	.short	0x0082
	.zero		2


//--------------------- .nv.info                  --------------------------
	.section	.nv.info,"",@"SHT_CUDA_INFO"
	.align	4


	//----- nvinfo : EIATTR_REGCOUNT
	.align		4
        /*0000*/ 	.byte	0x04, 0x2f
        /*0002*/ 	.short	(.L_10 - .L_9)
	.align		4
.L_9:
        /*0004*/ 	.word	index@(_Z11calculatePiP17curandStateXORWOWPii)
        /*0008*/ 	.word	0x0000001f


	//----- nvinfo : EIATTR_FRAME_SIZE
	.align		4
.L_10:
        /*000c*/ 	.byte	0x04, 0x11
        /*000e*/ 	.short	(.L_12 - .L_11)
	.align		4
.L_11:
        /*0010*/ 	.word	index@(_Z11calculatePiP17curandStateXORWOWPii)
        /*0014*/ 	.word	0x00000000


	//----- nvinfo : EIATTR_MIN_STACK_SIZE
	.align		4
.L_12:
        /*0018*/ 	.byte	0x04, 0x12
        /*001a*/ 	.short	(.L_14 - .L_13)
	.align		4
.L_13:
        /*001c*/ 	.word	index@(_Z11calculatePiP17curandStateXORWOWPii)
        /*0020*/ 	.word	0x00000000
.L_14:


//--------------------- .nv.compat                --------------------------
	.section	.nv.compat,"",@"SHT_CUDA_COMPAT_INFO"
	.align	4
        /*0000*/ 	.byte	0x02, 0x09, 0x00, 0x00, 0x02, 0x02, 0x01, 0x00, 0x02, 0x05, 0x05, 0x00, 0x03, 0x07, 0x01, 0x01
        /*0010*/ 	.byte	0x02, 0x03, 0x00, 0x00, 0x02, 0x06, 0x01, 0x00, 0x04, 0x0b, 0x08, 0x00, 0x01, 0x00, 0x00, 0x00
        /*0020*/ 	.byte	0x00, 0x00, 0x00, 0x00


//--------------------- .nv.info._Z11calculatePiP17curandStateXORWOWPii --------------------------
	.section	.nv.info._Z11calculatePiP17curandStateXORWOWPii,"",@"SHT_CUDA_INFO"
	.sectionflags	@""
	.align	4


	//----- nvinfo : EIATTR_CUDA_API_VERSION
	.align		4
        /*0000*/ 	.byte	0x04, 0x37
        /*0002*/ 	.short	(.L_16 - .L_15)
.L_15:
        /*0004*/ 	.word	0x00000082


	//----- nvinfo : EIATTR_KPARAM_INFO
	.align		4
.L_16:
        /*0008*/ 	.byte	0x04, 0x17
        /*000a*/ 	.short	(.L_18 - .L_17)
.L_17:
        /*000c*/ 	.word	0x00000000
        /*0010*/ 	.short	0x0002
        /*0012*/ 	.short	0x0010
        /*0014*/ 	.byte	0x00, 0xf0, 0x11, 0x00


	//----- nvinfo : EIATTR_KPARAM_INFO
	.align		4
.L_18:
        /*0018*/ 	.byte	0x04, 0x17
        /*001a*/ 	.short	(.L_20 - .L_19)
.L_19:
        /*001c*/ 	.word	0x00000000
        /*0020*/ 	.short	0x0001
        /*0022*/ 	.short	0x0008
        /*0024*/ 	.byte	0x00, 0xf5, 0x21, 0x00


	//----- nvinfo : EIATTR_KPARAM_INFO
	.align		4
.L_20:
        /*0028*/ 	.byte	0x04, 0x17
        /*002a*/ 	.short	(.L_22 - .L_21)
.L_21:
        /*002c*/ 	.word	0x00000000
        /*0030*/ 	.short	0x0000
        /*0032*/ 	.short	0x0000
        /*0034*/ 	.byte	0x00, 0xf5, 0x21, 0x00


	//----- nvinfo : EIATTR_SPARSE_MMA_MASK
	.align		4
.L_22:
        /*0038*/ 	.byte	0x03, 0x50
        /*003a*/ 	.short	0x0000


	//----- nvinfo : EIATTR_MAXREG_COUNT
	.align		4
        /*003c*/ 	.byte	0x03, 0x1b
        /*003e*/ 	.short	0x00ff


	//----- nvinfo : EIATTR_NUM_BARRIERS
	.align		4
        /*0040*/ 	.byte	0x02, 0x4c
        /*0042*/ 	.byte	0x01
	.zero		1


	//----- nvinfo : EIATTR_MERCURY_ISA_VERSION
	.align		4
        /*0044*/ 	.byte	0x03, 0x5f
        /*0046*/ 	.short	0x0101


	//----- nvinfo : EIATTR_VRC_CTA_INIT_COUNT
	.align		4
        /*0048*/ 	.byte	0x02, 0x4a
	.zero		1
	.zero		1


	//----- nvinfo : EIATTR_EXIT_INSTR_OFFSETS
	.align		4
        /*004c*/ 	.byte	0x04, 0x1c
        /*004e*/ 	.short	(.L_24 - .L_23)


	//   ....[0]....
.L_23:
        /*0050*/ 	.word	0x00002110


	//   ....[1]....
        /*0054*/ 	.word	0x00002180


	//----- nvinfo : EIATTR_CRS_STACK_SIZE
	.align		4
.L_24:
        /*0058*/ 	.byte	0x04, 0x1e
        /*005a*/ 	.short	(.L_26 - .L_25)
.L_25:
        /*005c*/ 	.word	0x00000000


	//----- nvinfo : EIATTR_CBANK_PARAM_SIZE
	.align		4
.L_26:
        /*0060*/ 	.byte	0x03, 0x19
        /*0062*/ 	.short	0x0014


	//----- nvinfo : EIATTR_PARAM_CBANK
	.align		4
        /*0064*/ 	.byte	0x04, 0x0a
        /*0066*/ 	.short	(.L_28 - .L_27)
	.align		4
.L_27:
        /*0068*/ 	.word	index@(.nv.constant0._Z11calculatePiP17curandStateXORWOWPii)
        /*006c*/ 	.short	0x0380
        /*006e*/ 	.short	0x0014


	//----- nvinfo : EIATTR_SW_WAR
	.align		4
.L_28:
        /*0070*/ 	.byte	0x04, 0x36
        /*0072*/ 	.short	(.L_30 - .L_29)
.L_29:
        /*0074*/ 	.word	0x00000008
.L_30:


//--------------------- .nv.callgraph             --------------------------
	.section	.nv.callgraph,"",@"SHT_CUDA_CALLGRAPH"
	.align	4
	.sectionentsize	8
	.align		4
        /*0000*/ 	.word	0x00000000
	.align		4
        /*0004*/ 	.word	0xffffffff
	.align		4
        /*0008*/ 	.word	0x00000000
	.align		4
        /*000c*/ 	.word	0xfffffffe
	.align		4
        /*0010*/ 	.word	0x00000000
	.align		4
        /*0014*/ 	.word	0xfffffffd
	.align		4
        /*0018*/ 	.word	0x00000000
	.align		4
        /*001c*/ 	.word	0xfffffffc


//--------------------- .nv.constant4             --------------------------
	.section	.nv.constant4,"a",@progbits
	.align	8
	.align		8
.nv.constant4:
        /*0000*/ 	.dword	precalc_xorwow_matrix
	.align		8
        /*0008*/ 	.dword	precalc_xorwow_offset_matrix
	.align		8
        /*0010*/ 	.dword	mrg32k3aM1
	.align		8
        /*0018*/ 	.dword	mrg32k3aM2
	.align		8
        /*0020*/ 	.dword	mrg32k3aM1SubSeq
	.align		8
        /*0028*/ 	.dword	mrg32k3aM2SubSeq
	.align		8
        /*0030*/ 	.dword	mrg32k3aM1Seq
	.align		8
        /*0038*/ 	.dword	mrg32k3aM2Seq


//--------------------- .nv.constant3             --------------------------
	.section	.nv.constant3,"a",@progbits
	.align	8
.nv.constant3:
	.type		__cr_lgamma_table,@object
	.size		__cr_lgamma_table,(.L_8 - __cr_lgamma_table)
__cr_lgamma_table:
        /*0000*/ 	.byte	0x00, 0x00, 0x00, 0x00, 0x00, 0x00, 0x00, 0x00, 0x00, 0x00, 0x00, 0x00, 0x00, 0x00, 0x00, 0x00
        /*0010*/ 	.byte	0xef, 0x39, 0xfa, 0xfe, 0x42, 0x2e, 0xe6, 0x3f, 0x02, 0x20, 0x2a, 0xfa, 0x0b, 0xab, 0xfc, 0x3f
        /*0020*/ 	.byte	0xf9, 0x2c, 0x92, 0x7c, 0xa7, 0x6c, 0x09, 0x40, 0xc9, 0x79, 0x44, 0x3c, 0x64, 0x26, 0x13, 0x40
        /*0030*/ 	.byte	0xca, 0x01, 0xcf, 0x3a, 0x27, 0x51, 0x1a, 0x40, 0x30, 0xcc, 0x2d, 0xf3, 0xe1, 0x0c, 0x21, 0x40
        /*0040*/ 	.byte	0x0d, 0xb7, 0xfc, 0x82, 0x8e, 0x35, 0x25, 0x40
.L_8:


//--------------------- .text._Z11calculatePiP17curandStateXORWOWPii --------------------------
	.section	.text._Z11calculatePiP17curandStateXORWOWPii,"ax",@progbits
	.align	128
        .global         _Z11calculatePiP17curandStateXORWOWPii
        .type           _Z11calculatePiP17curandStateXORWOWPii,@function
        .size           _Z11calculatePiP17curandStateXORWOWPii,(.L_x_17 - _Z11calculatePiP17curandStateXORWOWPii)
        .other          _Z11calculatePiP17curandStateXORWOWPii,@"STO_CUDA_ENTRY STV_DEFAULT"
_Z11calculatePiP17curandStateXORWOWPii:
.text._Z11calculatePiP17curandStateXORWOWPii:
[----:B------:R-:W-:Y:S01]  /*0000*/  LDC R1, c[0x0][0x37c] ;  /* 0x0000df00ff017b82 */ /* 0x000fe20000000800 */
[----:B------:R-:W0:Y:S07]  /*0010*/  S2R R12, SR_TID.X ;  /* 0x00000000000c7919 */ /* 0x000e2e0000002100 */
[----:B------:R-:W1:Y:S01]  /*0020*/  LDC.64 R2, c[0x0][0x380] ;  /* 0x0000e000ff027b82 */ /* 0x000e620000000a00 */
[----:B------:R-:W2:Y:S01]  /*0030*/  LDCU UR4, c[0x0][0x360] ;  /* 0x00006c00ff0477ac */ /* 0x000ea20008000800 */
[----:B------:R-:W-:Y:S01]  /*0040*/  IMAD.MOV.U32 R4, RZ, RZ, 0x3dae8ea4 ;  /* 0x3dae8ea4ff047424 */ /* 0x000fe200078e00ff */
[----:B------:R-:W0:Y:S01]  /*0050*/  S2R R5, SR_CTAID.X ;  /* 0x0000000000057919 */ /* 0x000e220000002500 */
[----:B------:R-:W-:Y:S01]  /*0060*/  IMAD.MOV.U32 R6, RZ, RZ, 0x762de769 ;  /* 0x762de769ff067424 */ /* 0x000fe200078e00ff */
[----:B------:R-:W3:Y:S01]  /*0070*/  LDCU.64 UR6, c[0x0][0x358] ;  /* 0x00006b00ff0677ac */ /* 0x000ee20008000a00 */
[----:B------:R-:W-:Y:S01]  /*0080*/  IMAD.MOV.U32 R7, RZ, RZ, -0x75bd8fc ;  /* 0xf8a42704ff077424 */ /* 0x000fe200078e00ff */
[----:B------:R-:W-:Y:S01]  /*0090*/  BSSY.RECONVERGENT B0, `(.L_x_0) ;  /* 0x00000db000007945 */ /* 0x000fe20003800200 */
[----:B------:R-:W-:-:S02]  /*00a0*/  IMAD.MOV.U32 R8, RZ, RZ, -0x23270784 ;  /* 0xdcd8f87cff087424 */ /* 0x000fc400078e00ff */
[----:B------:R-:W-:Y:S02]  /*00b0*/  IMAD.MOV.U32 R9, RZ, RZ, 0x640ff1a5 ;  /* 0x640ff1a5ff097424 */ /* 0x000fe400078e00ff */
[----:B--2---:R-:W-:Y:S02]  /*00c0*/  IMAD.U32 R0, RZ, RZ, UR4 ;  /* 0x00000004ff007e24 */ /* 0x004fe4000f8e00ff */
[----:B0-----:R-:W-:Y:S02]  /*00d0*/  IMAD R12, R5, UR4, R12 ;  /* 0x00000004050c7c24 */ /* 0x001fe4000f8e020c */
[----:B------:R-:W-:Y:S02]  /*00e0*/  IMAD.MOV.U32 R5, RZ, RZ, 0x6b137fa1 ;  /* 0x6b137fa1ff057424 */ /* 0x000fe400078e00ff */
[C---:B-1----:R-:W-:Y:S01]  /*00f0*/  IMAD.WIDE.U32 R2, R12.reuse, 0x30, R2 ;  /* 0x000000300c027825 */ /* 0x042fe200078e0002 */
[----:B------:R-:W-:-:S04]  /*0100*/  ISETP.NE.AND P0, PT, R12, RZ, PT ;  /* 0x000000ff0c00720c */ /* 0x000fc80003f05270 */
[----:B---3--:R0:W-:Y:S04]  /*0110*/  STG.E.64 desc[UR6][R2.64], R4 ;  /* 0x0000000402007986 */ /* 0x0081e8000c101b06 */
[----:B------:R0:W-:Y:S04]  /*0120*/  STG.E.64 desc[UR6][R2.64+0x8], R6 ;  /* 0x0000080602007986 */ /* 0x0001e8000c101b06 */
[----:B------:R0:W-:Y:S01]  /*0130*/  STG.E.64 desc[UR6][R2.64+0x10], R8 ;  /* 0x0000100802007986 */ /* 0x0001e2000c101b06 */
[----:B------:R-:W-:Y:S05]  /*0140*/  @!P0 BRA `(.L_x_1) ;  /* 0x0000000c003c8947 */ /* 0x000fea0003800000 */
[----:B------:R-:W-:Y:S02]  /*0150*/  IMAD.MOV.U32 R13, RZ, RZ, RZ ;  /* 0x000000ffff0d7224 */ /* 0x000fe400078e00ff */
[----:B------:R-:W-:-:S07]  /*0160*/  IMAD.MOV.U32 R14, RZ, RZ, RZ ;  /* 0x000000ffff0e7224 */ /* 0x000fce00078e00ff */
.L_x_7:
[----:B------:R-:W-:Y:S01]  /*0170*/  LOP3.LUT R15, R12, 0x3, RZ, 0xc0, !PT ;  /* 0x000000030c0f7812 */ /* 0x000fe200078ec0ff */
[----:B------:R-:W-:Y:S03]  /*0180*/  BSSY.RECONVERGENT B1, `(.L_x_2) ;  /* 0x00000c5000017945 */ /* 0x000fe60003800200 */
[----:B------:R-:W-:-:S04]  /*0190*/  ISETP.NE.U32.AND P0, PT, R15, RZ, PT ;  /* 0x000000ff0f00720c */ /* 0x000fc80003f05070 */
[----:B------:R-:W-:-:S13]  /*01a0*/  ISETP.NE.AND.EX P0, PT, RZ, RZ, PT, P0 ;  /* 0x000000ffff00720c */ /* 0x000fda0003f05300 */
[----:B-1----:R-:W-:Y:S05]  /*01b0*/  @!P0 BRA `(.L_x_3) ;  /* 0x0000000c00048947 */ /* 0x002fea0003800000 */
[----:B0-----:R-:W0:Y:S01]  /*01c0*/  LDC.64 R8, c[0x4][RZ] ;  /* 0x01000000ff087b82 */ /* 0x001e220000000a00 */
[----:B------:R-:W-:Y:S02]  /*01d0*/  IMAD.MOV.U32 R16, RZ, RZ, RZ ;  /* 0x000000ffff107224 */ /* 0x000fe400078e00ff */
[----:B0-----:R-:W-:-:S07]  /*01e0*/  IMAD.WIDE.U32 R8, R14, 0xc80, R8 ;  /* 0x00000c800e087825 */ /* 0x001fce00078e0008 */
.L_x_6:
[----:B-1----:R-:W-:Y:S01]  /*01f0*/  IMAD.MOV.U32 R17, RZ, RZ, RZ ;  /* 0x000000ffff117224 */ /* 0x002fe200078e00ff */
[----:B------:R-:W-:Y:S01]  /*0200*/  CS2R R6, SRZ ;  /* 0x0000000000067805 */ /* 0x000fe2000001ff00 */
[----:B------:R-:W-:Y:S01]  /*0210*/  IMAD.MOV.U32 R19, RZ, RZ, RZ ;  /* 0x000000ffff137224 */ /* 0x000fe200078e00ff */
[----:B------:R-:W-:-:S07]  /*0220*/  CS2R R4, SRZ ;  /* 0x0000000000047805 */ /* 0x000fce000001ff00 */
.L_x_5:
[----:B------:R-:W-:-:S05]  /*0230*/  IMAD.WIDE.U32 R10, R19, 0x4, R2 ;  /* 0x00000004130a7825 */ /* 0x000fca00078e0002 */
[----:B------:R0:W5:Y:S01]  /*0240*/  LDG.E R18, desc[UR6][R10.64+0x4] ;  /* 0x000004060a127981 */ /* 0x000162000c1e1900 */
[----:B------:R-:W-:Y:S02]  /*0250*/  IMAD.SHL.U32 R20, R19, 0x20, RZ ;  /* 0x0000002013147824 */ /* 0x000fe400078e00ff */
[----:B------:R-:W-:-:S07]  /*0260*/  IMAD.MOV.U32 R21, RZ, RZ, RZ ;  /* 0x000000ffff157224 */ /* 0x000fce00078e00ff */
.L_x_4:
[----:B-----5:R-:W-:Y:S01]  /*0270*/  SHF.R.U32.HI R24, RZ, R21, R18 ;  /* 0x00000015ff187219 */ /* 0x020fe20000011612 */
[----:B0-----:R-:W-:-:S03]  /*0280*/  IMAD.IADD R10, R20, 0x1, R21 ;  /* 0x00000001140a7824 */ /* 0x001fc600078e0215 */
[----:B------:R-:W-:-:S04]  /*0290*/  LOP3.LUT R11, R24, 0x1, RZ, 0xc0, !PT ;  /* 0x00000001180b7812 */ /* 0x000fc800078ec0ff */
[----:B------:R-:W-:Y:S01]  /*02a0*/  ISETP.NE.U32.AND P0, PT, R11, 0x1, PT ;  /* 0x000000010b00780c */ /* 0x000fe20003f05070 */
[----:B------:R-:W-:-:S03]  /*02b0*/  IMAD R11, R10, 0x5, RZ ;  /* 0x000000050a0b7824 */ /* 0x000fc600078e02ff */
[----:B------:R-:W-:Y:S01]  /*02c0*/  R2P PR, R24, 0x7e ;  /* 0x0000007e18007804 */ /* 0x000fe20000000000 */
[----:B------:R-:W-:-:S08]  /*02d0*/  IMAD.WIDE.U32 R10, R11, 0x4, R8 ;  /* 0x000000040b0a7825 */ /* 0x000fd000078e0008 */
[----:B------:R-:W2:Y:S04]  /*02e0*/  @!P0 LDG.E R22, desc[UR6][R10.64+0x10] ;  /* 0x000010060a168981 */ /* 0x000ea8000c1e1900 */
[----:B------:R-:W3:Y:S04]  /*02f0*/  @P1 LDG.E R26, desc[UR6][R10.64+0x24] ;  /* 0x000024060a1a1981 */ /* 0x000ee8000c1e1900 */
[----:B------:R-:W4:Y:S04]  /*0300*/  @P2 LDG.E R28, desc[UR6][R10.64+0x38] ;  /* 0x000038060a1c2981 */ /* 0x000f28000c1e1900 */
[----:B------:R-:W4:Y:S04]  /*0310*/  @P3 LDG.E R23, desc[UR6][R10.64+0x4c] ;  /* 0x00004c060a173981 */ /* 0x000f28000c1e1900 */
[----:B------:R-:W4:Y:S01]  /*0320*/  @P1 LDG.E R25, desc[UR6][R10.64+0x20] ;  /* 0x000020060a191981 */ /* 0x000f22000c1e1900 */
[----:B--2---:R-:W-:-:S03]  /*0330*/  @!P0 LOP3.LUT R7, R7, R22, RZ, 0x3c, !PT ;  /* 0x0000001607078212 */ /* 0x004fc600078e3cff */
[----:B------:R-:W2:Y:S01]  /*0340*/  @!P0 LDG.E R22, desc[UR6][R10.64] ;  /* 0x000000060a168981 */ /* 0x000ea2000c1e1900 */
[----:B---3--:R-:W-:-:S03]  /*0350*/  @P1 LOP3.LUT R7, R7, R26, RZ, 0x3c, !PT ;  /* 0x0000001a07071212 */ /* 0x008fc600078e3cff */
[----:B------:R-:W3:Y:S01]  /*0360*/  @P4 LDG.E R26, desc[UR6][R10.64+0x60] ;  /* 0x000060060a1a4981 */ /* 0x000ee2000c1e1900 */
[----:B----4-:R-:W-:-:S03]  /*0370*/  @P2 LOP3.LUT R7, R7, R28, RZ, 0x3c, !PT ;  /* 0x0000001c07072212 */ /* 0x010fc600078e3cff */
[----:B------:R-:W4:Y:S01]  /*0380*/  @P5 LDG.E R28, desc[UR6][R10.64+0x74] ;  /* 0x000074060a1c5981 */ /* 0x000f22000c1e1900 */
[----:B------:R-:W-:-:S03]  /*0390*/  @P3 LOP3.LUT R7, R7, R23, RZ, 0x3c, !PT ;  /* 0x0000001707073212 */ /* 0x000fc600078e3cff */
[----:B------:R-:W4:Y:S01]  /*03a0*/  @!P0 LDG.E R23, desc[UR6][R10.64+0x4] ;  /* 0x000004060a178981 */ /* 0x000f22000c1e1900 */
[----:B--2---:R-:W-:-:S03]  /*03b0*/  @!P0 LOP3.LUT R17, R17, R22, RZ, 0x3c, !PT ;  /* 0x0000001611118212 */ /* 0x004fc600078e3cff */
[----:B------:R-:W2:Y:S01]  /*03c0*/  @!P0 LDG.E R22, desc[UR6][R10.64+0x8] ;  /* 0x000008060a168981 */ /* 0x000ea2000c1e1900 */
[----:B---3--:R-:W-:-:S03]  /*03d0*/  @P4 LOP3.LUT R7, R7, R26, RZ, 0x3c, !PT ;  /* 0x0000001a07074212 */ /* 0x008fc600078e3cff */
[----:B------:R-:W3:Y:S01]  /*03e0*/  @P1 LDG.E R26, desc[UR6][R10.64+0x14] ;  /* 0x000014060a1a1981 */ /* 0x000ee2000c1e1900 */
[----:B----4-:R-:W-:-:S03]  /*03f0*/  @!P0 LOP3.LUT R4, R4, R23, RZ, 0x3c, !PT ;  /* 0x0000001704048212 */ /* 0x010fc600078e3cff */
[----:B------:R-:W4:Y:S01]  /*0400*/  @!P0 LDG.E R23, desc[UR6][R10.64+0xc] ;  /* 0x00000c060a178981 */ /* 0x000f22000c1e1900 */
[----:B--2---:R-:W-:-:S03]  /*0410*/  @!P0 LOP3.LUT R5, R5, R22, RZ, 0x3c, !PT ;  /* 0x0000001605058212 */ /* 0x004fc600078e3cff */
[----:B------:R-:W2:Y:S01]  /*0420*/  @P1 LDG.E R22, desc[UR6][R10.64+0x1c] ;  /* 0x00001c060a161981 */ /* 0x000ea2000c1e1900 */
[----:B---3--:R-:W-:-:S03]  /*0430*/  @P1 LOP3.LUT R17, R17, R26, RZ, 0x3c, !PT ;  /* 0x0000001a11111212 */ /* 0x008fc600078e3cff */
[----:B------:R-:W3:Y:S01]  /*0440*/  @P2 LDG.E R26, desc[UR6][R10.64+0x28] ;  /* 0x000028060a1a2981 */ /* 0x000ee2000c1e1900 */
[----:B----4-:R-:W-:-:S03]  /*0450*/  @!P0 LOP3.LUT R6, R6, R23, RZ, 0x3c, !PT ;  /* 0x0000001706068212 */ /* 0x010fc600078e3cff */
[----:B------:R-:W4:Y:S01]  /*0460*/  @P1 LDG.E R23, desc[UR6][R10.64+0x18] ;  /* 0x000018060a171981 */ /* 0x000f22000c1e1900 */
[----:B------:R-:W-:-:S03]  /*0470*/  @P1 LOP3.LUT R6, R6, R25, RZ, 0x3c, !PT ;  /* 0x0000001906061212 */ /* 0x000fc600078e3cff */
[----:B------:R-:W4:Y:S01]  /*0480*/  @P2 LDG.E R25, desc[UR6][R10.64+0x34] ;  /* 0x000034060a192981 */ /* 0x000f22000c1e1900 */
[----:B--2---:R-:W-:-:S03]  /*0490*/  @P1 LOP3.LUT R5, R5, R22, RZ, 0x3c, !PT ;  /* 0x0000001605051212 */ /* 0x004fc600078e3cff */
[----:B------:R-:W2:Y:S01]  /*04a0*/  @P2 LDG.E R22, desc[UR6][R10.64+0x30] ;  /* 0x000030060a162981 */ /* 0x000ea2000c1e1900 */
[----:B---3--:R-:W-:-:S03]  /*04b0*/  @P2 LOP3.LUT R17, R17, R26, RZ, 0x3c, !PT ;  /* 0x0000001a11112212 */ /* 0x008fc600078e3cff */
[----:B------:R-:W3:Y:S01]  /*04c0*/  @P3 LDG.E R26, desc[UR6][R10.64+0x3c] ;  /* 0x00003c060a1a3981 */ /* 0x000ee2000c1e1900 */
[----:B----4-:R-:W-:-:S03]  /*04d0*/  @P1 LOP3.LUT R4, R4, R23, RZ, 0x3c, !PT ;  /* 0x0000001704041212 */ /* 0x010fc600078e3cff */
        /* <DEDUP_REMOVED lines=25> */
[----:B------:R-:W-:Y:S02]  /*0670*/  LOP3.LUT P0, RZ, R24, 0x80, RZ, 0xc0, !PT ;  /* 0x0000008018ff7812 */ /* 0x000fe4000780c0ff */
[----:B------:R-:W-:Y:S02]  /*0680*/  @P5 LOP3.LUT R6, R6, R25, RZ, 0x3c, !PT ;  /* 0x0000001906065212 */ /* 0x000fe400078e3cff */
[----:B------:R-:W4:Y:S01]  /*0690*/  @P6 LDG.E R25, desc[UR6][R10.64+0x84] ;  /* 0x000084060a196981 */ /* 0x000f22000c1e1900 */
[----:B--2---:R-:W-:-:S03]  /*06a0*/  @P5 LOP3.LUT R5, R5, R22, RZ, 0x3c, !PT ;  /* 0x0000001605055212 */ /* 0x004fc600078e3cff */
[----:B------:R-:W2:Y:S01]  /*06b0*/  @P6 LDG.E R22, desc[UR6][R10.64+0x80] ;  /* 0x000080060a166981 */ /* 0x000ea2000c1e1900 */
[----:B---3--:R-:W-:-:S04]  /*06c0*/  @P6 LOP3.LUT R17, R17, R26, RZ, 0x3c, !PT ;  /* 0x0000001a11116212 */ /* 0x008fc800078e3cff */
[----:B------:R-:W3:Y:S01]  /*06d0*/  @P0 LDG.E R26, desc[UR6][R10.64+0x8c] ;  /* 0x00008c060a1a0981 */ /* 0x000ee2000c1e1900 */
[----:B----4-:R-:W-:-:S03]  /*06e0*/  @P5 LOP3.LUT R4, R4, R23, RZ, 0x3c, !PT ;  /* 0x0000001704045212 */ /* 0x010fc600078e3cff */
[----:B------:R-:W4:Y:S01]  /*06f0*/  @P6 LDG.E R23, desc[UR6][R10.64+0x7c] ;  /* 0x00007c060a176981 */ /* 0x000f22000c1e1900 */
[----:B------:R-:W-:-:S03]  /*0700*/  @P5 LOP3.LUT R7, R7, R28, RZ, 0x3c, !PT ;  /* 0x0000001c07075212 */ /* 0x000fc600078e3cff */
        /* <DEDUP_REMOVED lines=9> */
[----:B------:R-:W-:Y:S02]  /*07a0*/  @P6 LOP3.LUT R7, R7, R28, RZ, 0x3c, !PT ;  /* 0x0000001c07076212 */ /* 0x000fe400078e3cff */
[----:B------:R-:W-:Y:S02]  /*07b0*/  @P0 LOP3.LUT R6, R6, R25, RZ, 0x3c, !PT ;  /* 0x0000001906060212 */ /* 0x000fe400078e3cff */
[----:B--2---:R-:W-:Y:S02]  /*07c0*/  @P0 LOP3.LUT R5, R5, R22, RZ, 0x3c, !PT ;  /* 0x0000001605050212 */ /* 0x004fe400078e3cff */
[----:B---3--:R-:W-:Y:S02]  /*07d0*/  @P0 LOP3.LUT R7, R7, R26, RZ, 0x3c, !PT ;  /* 0x0000001a07070212 */ /* 0x008fe400078e3cff */
[----:B----4-:R-:W-:Y:S02]  /*07e0*/  @P0 LOP3.LUT R4, R4, R23, RZ, 0x3c, !PT ;  /* 0x0000001704040212 */ /* 0x010fe400078e3cff */
[----:B------:R-:W-:-:S13]  /*07f0*/  R2P PR, R24.B1, 0x7f ;  /* 0x0000007f18007804 */ /* 0x000fda0000001000 */
[----:B------:R-:W2:Y:S04]  /*0800*/  @P0 LDG.E R22, desc[UR6][R10.64+0xa0] ;  /* 0x0000a0060a160981 */ /* 0x000ea8000c1e1900 */
[----:B------:R-:W3:Y:S04]  /*0810*/  @P1 LDG.E R28, desc[UR6][R10.64+0xb4] ;  /* 0x0000b4060a1c1981 */ /* 0x000ee8000c1e1900 */
[----:B------:R-:W4:Y:S04]  /*0820*/  @P0 LDG.E R23, desc[UR6][R10.64+0xa4] ;  /* 0x0000a4060a170981 */ /* 0x000f28000c1e1900 */
[----:B------:R-:W4:Y:S04]  /*0830*/  @P0 LDG.E R26, desc[UR6][R10.64+0xa8] ;  /* 0x0000a8060a1a0981 */ /* 0x000f28000c1e1900 */
        /* <DEDUP_REMOVED lines=8> */
[----:B------:R-:W2:Y:S01]  /*08c0*/  @P2 LDG.E R26, desc[UR6][R10.64+0xc8] ;  /* 0x0000c8060a1a2981 */ /* 0x000ea2000c1e1900 */
[----:B------:R-:W-:-:S03]  /*08d0*/  @P0 LOP3.LUT R6, R6, R25, RZ, 0x3c, !PT ;  /* 0x0000001906060212 */ /* 0x000fc600078e3cff */
[----:B------:R-:W2:Y:S01]  /*08e0*/  @P2 LDG.E R25, desc[UR6][R10.64+0xcc] ;  /* 0x0000cc060a192981 */ /* 0x000ea2000c1e1900 */
[----:B---3--:R-:W-:Y:S02]  /*08f0*/  @P0 LOP3.LUT R7, R7, R28, RZ, 0x3c, !PT ;  /* 0x0000001c07070212 */ /* 0x008fe400078e3cff */
[----:B------:R-:W-:Y:S02]  /*0900*/  LOP3.LUT P0, RZ, R24, 0x8000, RZ, 0xc0, !PT ;  /* 0x0000800018ff7812 */ /* 0x000fe4000780c0ff */
[----:B----4-:R-:W-:Y:S01]  /*0910*/  @P1 LOP3.LUT R4, R4, R23, RZ, 0x3c, !PT ;  /* 0x0000001704041212 */ /* 0x010fe200078e3cff */
[----:B------:R-:W3:Y:S01]  /*0920*/  @P1 LDG.E R24, desc[UR6][R10.64+0xc4] ;  /* 0x0000c4060a181981 */ /* 0x000ee2000c1e1900 */
[----:B--2---:R-:W-:-:S03]  /*0930*/  @P1 LOP3.LUT R5, R5, R22, RZ, 0x3c, !PT ;  /* 0x0000001605051212 */ /* 0x004fc600078e3cff */
[----:B------:R-:W2:Y:S01]  /*0940*/  @P1 LDG.E R23, desc[UR6][R10.64+0xc0] ;  /* 0x0000c0060a171981 */ /* 0x000ea2000c1e1900 */
[----:B------:R-:W-:-:S03]  /*0950*/  @P2 LOP3.LUT R17, R17, R26, RZ, 0x3c, !PT ;  /* 0x0000001a11112212 */ /* 0x000fc600078e3cff */
[----:B------:R-:W4:Y:S04]  /*0960*/  @P3 LDG.E R26, desc[UR6][R10.64+0xdc] ;  /* 0x0000dc060a1a3981 */ /* 0x000f28000c1e1900 */
[----:B------:R-:W4:Y:S01]  /*0970*/  @P2 LDG.E R22, desc[UR6][R10.64+0xd0] ;  /* 0x0000d0060a162981 */ /* 0x000f22000c1e1900 */
[----:B------:R-:W-:-:S03]  /*0980*/  @P2 LOP3.LUT R4, R4, R25, RZ, 0x3c, !PT ;  /* 0x0000001904042212 */ /* 0x000fc600078e3cff */
[----:B------:R-:W4:Y:S04]  /*0990*/  @P3 LDG.E R25, desc[UR6][R10.64+0xe0] ;  /* 0x0000e0060a193981 */ /* 0x000f28000c1e1900 */
[----:B------:R-:W4:Y:S01]  /*09a0*/  @P0 LDG.E R27, desc[UR6][R10.64+0x138] ;  /* 0x000138060a1b0981 */ /* 0x000f22000c1e1900 */
[----:B---3--:R-:W-:-:S03]  /*09b0*/  @P1 LOP3.LUT R7, R7, R24, RZ, 0x3c, !PT ;  /* 0x0000001807071212 */ /* 0x008fc600078e3cff */
[----:B------:R-:W3:Y:S01]  /*09c0*/  @P2 LDG.E R24, desc[UR6][R10.64+0xd8] ;  /* 0x0000d8060a182981 */ /* 0x000ee2000c1e1900 */
[----:B--2---:R-:W-:-:S03]  /*09d0*/  @P1 LOP3.LUT R6, R6, R23, RZ, 0x3c, !PT ;  /* 0x0000001706061212 */ /* 0x004fc600078e3cff */
[----:B------:R-:W2:Y:S01]  /*09e0*/  @P2 LDG.E R23, desc[UR6][R10.64+0xd4] ;  /* 0x0000d4060a172981 */ /* 0x000ea2000c1e1900 */
[----:B----4-:R-:W-:-:S03]  /*09f0*/  @P3 LOP3.LUT R17, R17, R26, RZ, 0x3c, !PT ;  /* 0x0000001a11113212 */ /* 0x010fc600078e3cff */
[----:B------:R-:W4:Y:S01]  /*0a00*/  @P4 LDG.E R26, desc[UR6][R10.64+0xf0] ;  /* 0x0000f0060a1a4981 */ /* 0x000f22000c1e1900 */
[----:B------:R-:W-:-:S03]  /*0a10*/  @P2 LOP3.LUT R5, R5, R22, RZ, 0x3c, !PT ;  /* 0x0000001605052212 */ /* 0x000fc600078e3cff */
[----:B------:R-:W4:Y:S01]  /*0a20*/  @P3 LDG.E R22, desc[UR6][R10.64+0xe4] ;  /* 0x0000e4060a163981 */ /* 0x000f22000c1e1900 */
[----:B------:R-:W-:-:S03]  /*0a30*/  @P3 LOP3.LUT R4, R4, R25, RZ, 0x3c, !PT ;  /* 0x0000001904043212 */ /* 0x000fc600078e3cff */
        /* <DEDUP_REMOVED lines=39> */
[----:B------:R-:W-:-:S05]  /*0cb0*/  VIADD R21, R21, 0x10 ;  /* 0x0000001015157836 */ /* 0x000fca0000000000 */
[----:B------:R-:W-:Y:S02]  /*0cc0*/  ISETP.NE.AND P1, PT, R21, 0x20, PT ;  /* 0x000000201500780c */ /* 0x000fe40003f25270 */
[----:B------:R-:W-:Y:S02]  /*0cd0*/  @P0 LOP3.LUT R4, R4, R25, RZ, 0x3c, !PT ;  /* 0x0000001904040212 */ /* 0x000fe400078e3cff */
[----:B---3--:R-:W-:Y:S02]  /*0ce0*/  @P6 LOP3.LUT R7, R7, R24, RZ, 0x3c, !PT ;  /* 0x0000001807076212 */ /* 0x008fe400078e3cff */
[----:B--2---:R-:W-:Y:S02]  /*0cf0*/  @P6 LOP3.LUT R6, R6, R23, RZ, 0x3c, !PT ;  /* 0x0000001706066212 */ /* 0x004fe400078e3cff */
[----:B----4-:R-:W-:Y:S02]  /*0d00*/  @P0 LOP3.LUT R7, R7, R26, RZ, 0x3c, !PT ;  /* 0x0000001a07070212 */ /* 0x010fe400078e3cff */
[----:B------:R-:W-:-:S02]  /*0d10*/  @P0 LOP3.LUT R6, R6, R27, RZ, 0x3c, !PT ;  /* 0x0000001b06060212 */ /* 0x000fc400078e3cff */
[----:B------:R-:W-:Y:S01]  /*0d20*/  @P0 LOP3.LUT R5, R5, R22, RZ, 0x3c, !PT ;  /* 0x0000001605050212 */ /* 0x000fe200078e3cff */
[----:B------:R-:W-:Y:S06]  /*0d30*/  @P1 BRA `(.L_x_4) ;  /* 0xfffffff4004c1947 */ /* 0x000fec000383ffff */
[----:B------:R-:W-:-:S05]  /*0d40*/  VIADD R19, R19, 0x1 ;  /* 0x0000000113137836 */ /* 0x000fca0000000000 */
[----:B------:R-:W-:-:S13]  /*0d50*/  ISETP.NE.AND P0, PT, R19, 0x5, PT ;  /* 0x000000051300780c */ /* 0x000fda0003f05270 */
[----:B------:R-:W-:Y:S05]  /*0d60*/  @P0 BRA `(.L_x_5) ;  /* 0xfffffff400300947 */ /* 0x000fea000383ffff */
[----:B------:R1:W-:Y:S01]  /*0d70*/  STG.E.64 desc[UR6][R2.64+0x8], R4 ;  /* 0x0000080402007986 */ /* 0x0003e2000c101b06 */
[----:B------:R-:W-:-:S03]  /*0d80*/  VIADD R16, R16, 0x1 ;  /* 0x0000000110107836 */ /* 0x000fc60000000000 */
[----:B------:R1:W-:Y:S02]  /*0d90*/  STG.E.64 desc[UR6][R2.64+0x10], R6 ;  /* 0x0000100602007986 */ /* 0x0003e4000c101b06 */
[----:B------:R-:W-:Y:S02]  /*0da0*/  ISETP.GE.U32.AND P0, PT, R16, R15, PT ;  /* 0x0000000f1000720c */ /* 0x000fe40003f06070 */
[----:B------:R1:W-:Y:S11]  /*0db0*/  STG.E desc[UR6][R2.64+0x4], R17 ;  /* 0x0000041102007986 */ /* 0x0003f6000c101906 */
[----:B------:R-:W-:Y:S05]  /*0dc0*/  @!P0 BRA `(.L_x_6) ;  /* 0xfffffff400088947 */ /* 0x000fea000383ffff */
.L_x_3:
[----:B------:R-:W-:Y:S05]  /*0dd0*/  BSYNC.RECONVERGENT B1 ;  /* 0x0000000000017941 */ /* 0x000fea0003800200 */
.L_x_2:
[----:B------:R-:W-:Y:S01]  /*0de0*/  ISETP.GT.U32.AND P0, PT, R12, 0x3, PT ;  /* 0x000000030c00780c */ /* 0x000fe20003f04070 */
[----:B------:R-:W-:Y:S01]  /*0df0*/  VIADD R14, R14, 0x1 ;  /* 0x000000010e0e7836 */ /* 0x000fe20000000000 */
[--C-:B------:R-:W-:Y:S02]  /*0e00*/  SHF.R.U64 R12, R12, 0x2, R13.reuse ;  /* 0x000000020c0c7819 */ /* 0x100fe4000000120d */
[----:B------:R-:W-:Y:S02]  /*0e10*/  ISETP.GT.U32.AND.EX P0, PT, R13, RZ, PT, P0 ;  /* 0x000000ff0d00720c */ /* 0x000fe40003f04100 */
[----:B------:R-:W-:-:S11]  /*0e20*/  SHF.R.U32.HI R13, RZ, 0x2, R13 ;  /* 0x00000002ff0d7819 */ /* 0x000fd6000001160d */
[----:B------:R-:W-:Y:S05]  /*0e30*/  @P0 BRA `(.L_x_7) ;  /* 0xfffffff000cc0947 */ /* 0x000fea000383ffff */
.L_x_1:
[----:B------:R-:W-:Y:S05]  /*0e40*/  BSYNC.RECONVERGENT B0 ;  /* 0x0000000000007941 */ /* 0x000fea0003800200 */
.L_x_0:
[----:B------:R-:W2:Y:S01]  /*0e50*/  S2R R10, SR_TID.X ;  /* 0x00000000000a7919 */ /* 0x000ea20000002100 */
[----:B------:R-:W3:Y:S01]  /*0e60*/  S2UR UR5, SR_CgaCtaId ;  /* 0x00000000000579c3 */ /* 0x000ee20000008800 */
[----:B------:R-:W-:Y:S01]  /*0e70*/  UMOV UR4, 0x400 ;  /* 0x0000040000047882 */ /* 0x000fe20000000000 */
[----:B------:R4:W-:Y:S04]  /*0e80*/  STG.E.64 desc[UR6][R2.64+0x18], RZ ;  /* 0x000018ff02007986 */ /* 0x0009e8000c101b06 */
[----:B------:R4:W-:Y:S04]  /*0e90*/  STG.E desc[UR6][R2.64+0x20], RZ ;  /* 0x000020ff02007986 */ /* 0x0009e8000c101906 */
[----:B------:R4:W-:Y:S01]  /*0ea0*/  STG.E.64 desc[UR6][R2.64+0x28], RZ ;  /* 0x000028ff02007986 */ /* 0x0009e2000c101b06 */
[----:B---3--:R-:W-:Y:S01]  /*0eb0*/  ULEA UR4, UR5, UR4, 0x18 ;  /* 0x0000000405047291 */ /* 0x008fe2000f8ec0ff */
[----:B------:R-:W3:Y:S05]  /*0ec0*/  LDCU UR5, c[0x0][0x390] ;  /* 0x00007200ff0577ac */ /* 0x000eea0008000800 */
[----:B--2---:R-:W-:-:S05]  /*0ed0*/  LEA R11, R10, UR4, 0x2 ;  /* 0x000000040a0b7c11 */ /* 0x004fca000f8e10ff */
[----:B------:R4:W-:Y:S01]  /*0ee0*/  STS [R11], RZ ;  /* 0x000000ff0b007388 */ /* 0x0009e20000000800 */
[----:B---3--:R-:W-:Y:S01]  /*0ef0*/  UISETP.GE.AND UP0, UPT, UR5, 0x1, UPT ;  /* 0x000000010500788c */ /* 0x008fe2000bf06270 */
[----:B------:R-:W-:Y:S08]  /*0f00*/  BAR.SYNC.DEFER_BLOCKING 0x0 ;  /* 0x0000000000007b1d */ /* 0x000ff00000010000 */
[----:B----4-:R-:W-:Y:S05]  /*0f10*/  BRA.U !UP0, `(.L_x_8) ;  /* 0x0000001108447547 */ /* 0x010fea000b800000 */
[----:B01----:R-:W2:Y:S04]  /*0f20*/  LDG.E.64 R6, desc[UR6][R2.64] ;  /* 0x0000000602067981 */ /* 0x003ea8000c1e1b00 */
[----:B------:R0:W5:Y:S04]  /*0f30*/  LDG.E.64 R4, desc[UR6][R2.64+0x8] ;  /* 0x0000080602047981 */ /* 0x000168000c1e1b00 */
[----:B------:R0:W5:Y:S01]  /*0f40*/  LDG.E.64 R8, desc[UR6][R2.64+0x10] ;  /* 0x0000100602087981 */ /* 0x000162000c1e1b00 */
[----:B------:R-:W-:Y:S02]  /*0f50*/  UISETP.GE.U32.AND UP0, UPT, UR5, 0x4, UPT ;  /* 0x000000040500788c */ /* 0x000fe4000bf06070 */
[----:B------:R-:W-:Y:S01]  /*0f60*/  ULOP3.LUT UR4, UR5, 0x3, URZ, 0xc0, !UPT ;  /* 0x0000000305047892 */ /* 0x000fe2000f8ec0ff */
[----:B--2---:R-:W-:-:S06]  /*0f70*/  IMAD.MOV.U32 R12, RZ, RZ, R6 ;  /* 0x000000ffff0c7224 */ /* 0x004fcc00078e0006 */
[----:B0-----:R-:W-:Y:S05]  /*0f80*/  BRA.U !UP0, `(.L_x_9) ;  /* 0x0000000d08747547 */ /* 0x001fea000b800000 */
[----:B------:R-:W-:Y:S01]  /*0f90*/  SHF.R.U32.HI R12, RZ, 0x2, R7 ;  /* 0x00000002ff0c7819 */ /* 0x000fe20000011607 */
[----:B------:R-:W-:Y:S01]  /*0fa0*/  IMAD.MOV.U32 R14, RZ, RZ, 0x2f800000 ;  /* 0x2f800000ff0e7424 */ /* 0x000fe200078e00ff */
[----:B-----5:R-:W-:Y:S01]  /*0fb0*/  SHF.R.U32.HI R15, RZ, 0x2, R4 ;  /* 0x00000002ff0f7819 */ /* 0x020fe20000011604 */
[----:B------:R-:W-:Y:S01]  /*0fc0*/  ULOP3.LUT UR5, UR5, 0x7ffffffc, URZ, 0xc0, !UPT ;  /* 0x7ffffffc05057892 */ /* 0x000fe2000f8ec0ff */
[----:B------:R-:W-:Y:S01]  /*0fd0*/  LOP3.LUT R12, R12, R7, RZ, 0x3c, !PT ;  /* 0x000000070c0c7212 */ /* 0x000fe200078e3cff */
[----:B------:R-:W-:Y:S01]  /*0fe0*/  IMAD.SHL.U32 R7, R9, 0x10, RZ ;  /* 0x0000001009077824 */ /* 0x000fe200078e00ff */
[----:B------:R-:W-:Y:S01]  /*0ff0*/  LOP3.LUT R15, R15, R4, RZ, 0x3c, !PT ;  /* 0x000000040f0f7212 */ /* 0x000fe200078e3cff */
[----:B------:R-:W-:Y:S01]  /*1000*/  UIADD3 UR5, UPT, UPT, -UR5, 0x4, URZ ;  /* 0x0000000405057890 */ /* 0x000fe2000fffe1ff */
[----:B------:R-:W-:Y:S01]  /*1010*/  SHF.R.U32.HI R18, RZ, 0x2, R5 ;  /* 0x00000002ff127819 */ /* 0x000fe20000011605 */
[----:B------:R-:W-:Y:S02]  /*1020*/  IMAD.SHL.U32 R13, R12, 0x2, RZ ;  /* 0x000000020c0d7824 */ /* 0x000fe400078e00ff */
[----:B------:R-:W-:Y:S01]  /*1030*/  UISETP.NE.AND UP0, UPT, UR5, URZ, UPT ;  /* 0x000000ff0500728c */ /* 0x000fe2000bf05270 */
[----:B------:R-:W-:-:S02]  /*1040*/  LOP3.LUT R5, R18, R5, RZ, 0x3c, !PT ;  /* 0x0000000512057212 */ /* 0x000fc400078e3cff */
[----:B------:R-:W-:Y:S01]  /*1050*/  LOP3.LUT R12, R12, R13, R7, 0x96, !PT ;  /* 0x0000000d0c0c7212 */ /* 0x000fe200078e9607 */
[----:B------:R-:W-:Y:S02]  /*1060*/  IMAD.SHL.U32 R7, R15, 0x2, RZ ;  /* 0x000000020f077824 */ /* 0x000fe400078e00ff */
[----:B------:R-:W-:Y:S01]  /*1070*/  VIADD R13, R6, 0x161f14 ;  /* 0x00161f14060d7836 */ /* 0x000fe20000000000 */
[----:B------:R-:W-:Y:S01]  /*1080*/  LOP3.LUT R4, R12, R9, RZ, 0x3c, !PT ;  /* 0x000000090c047212 */ /* 0x000fe200078e3cff */
[----:B------:R-:W-:-:S04]  /*1090*/  IMAD.SHL.U32 R23, R5, 0x2, RZ ;  /* 0x0000000205177824 */ /* 0x000fc800078e00ff */
[----:B------:R-:W-:-:S05]  /*10a0*/  IMAD.SHL.U32 R12, R4, 0x10, RZ ;  /* 0x00000010040c7824 */ /* 0x000fca00078e00ff */
[----:B------:R-:W-:-:S04]  /*10b0*/  LOP3.LUT R7, R15, R7, R12, 0x96, !PT ;  /* 0x000000070f077212 */ /* 0x000fc800078e960c */
[----:B------:R-:W-:-:S04]  /*10c0*/  LOP3.LUT R12, R7, R4, RZ, 0x3c, !PT ;  /* 0x00000004070c7212 */ /* 0x000fc800078e3cff */
[----:B------:R-:W-:Y:S01]  /*10d0*/  IADD3 R7, PT, PT, R13, -0xb0f8a, R12 ;  /* 0xfff4f0760d077810 */ /* 0x000fe20007ffe00c */
[----:B------:R-:W-:-:S03]  /*10e0*/  IMAD.SHL.U32 R22, R12, 0x10, RZ ;  /* 0x000000100c167824 */ /* 0x000fc600078e00ff */
[----:B------:R-:W-:Y:S02]  /*10f0*/  I2FP.F32.U32 R15, R7 ;  /* 0x00000007000f7245 */ /* 0x000fe40000201000 */
[----:B------:R-:W-:Y:S02]  /*1100*/  IADD3 R7, PT, PT, R13, -0x10974f, R4 ;  /* 0xffef68b10d077810 */ /* 0x000fe40007ffe004 */
[----:B------:R-:W-:Y:S01]  /*1110*/  LOP3.LUT R23, R5, R23, R22, 0x96, !PT ;  /* 0x0000001705177212 */ /* 0x000fe200078e9616 */
[----:B------:R-:W-:Y:S01]  /*1120*/  FFMA R15, R15, R14, 1.1641532182693481445e-10 ;  /* 0x2f0000000f0f7423 */ /* 0x000fe2000000000e */
[----:B------:R-:W-:-:S03]  /*1130*/  I2FP.F32.U32 R7, R7 ;  /* 0x0000000700077245 */ /* 0x000fc60000201000 */
[----:B------:R-:W0:Y:S02]  /*1140*/  F2F.F64.F32 R16, R15 ;  /* 0x0000000f00107310 */ /* 0x000e240000201800 */
[----:B------:R-:W-:-:S06]  /*1150*/  FFMA R7, R7, R14, 1.1641532182693481445e-10 ;  /* 0x2f00000007077423 */ /* 0x000fcc000000000e */
[----:B------:R-:W1:Y:S01]  /*1160*/  F2F.F64.F32 R18, R7 ;  /* 0x0000000700127310 */ /* 0x000e620000201800 */
[----:B0-----:R-:W-:Y:S01]  /*1170*/  DMUL R20, R16, R16 ;  /* 0x0000001010147228 */ /* 0x001fe20000000000 */
[----:B------:R-:W-:Y:S02]  /*1180*/  SHF.R.U32.HI R17, RZ, 0x2, R8 ;  /* 0x00000002ff117819 */ /* 0x000fe40000011608 */
[----:B------:R-:W-:Y:S02]  /*1190*/  LOP3.LUT R16, R23, R12, RZ, 0x3c, !PT ;  /* 0x0000000c17107212 */ /* 0x000fe400078e3cff */
[----:B------:R-:W-:-:S03]  /*11a0*/  LOP3.LUT R17, R17, R8, RZ, 0x3c, !PT ;  /* 0x0000000811117212 */ /* 0x000fc600078e3cff */
[----:B-1----:R-:W-:Y:S01]  /*11b0*/  DFMA R20, R18, R18, R20 ;  /* 0x000000121214722b */ /* 0x002fe20000000014 */
[----:B------:R-:W-:Y:S01]  /*11c0*/  IMAD.SHL.U32 R8, R16, 0x10, RZ ;  /* 0x0000001010087824 */ /* 0x000fe200078e00ff */
[----:B------:R-:W-:Y:S01]  /*11d0*/  SHF.R.U32.HI R23, RZ, 0x2, R4 ;  /* 0x00000002ff177819 */ /* 0x000fe20000011604 */
[----:B------:R-:W-:-:S03]  /*11e0*/  IMAD.SHL.U32 R5, R17, 0x2, RZ ;  /* 0x0000000211057824 */ /* 0x000fc600078e00ff */
[----:B------:R-:W-:Y:S02]  /*11f0*/  LOP3.LUT R23, R23, R4, RZ, 0x3c, !PT ;  /* 0x0000000417177212 */ /* 0x000fe400078e3cff */
[----:B------:R-:W-:Y:S01]  /*1200*/  LOP3.LUT R5, R17, R5, R8, 0x96, !PT ;  /* 0x0000000511057212 */ /* 0x000fe200078e9608 */
[----:B------:R-:W-:Y:S01]  /*1210*/  DSETP.GTU.AND P0, PT, R20, 1, PT ;  /* 0x3ff000001400742a */ /* 0x000fe20003f0c000 */
[----:B------:R-:W-:Y:S02]  /*1220*/  SHF.R.U32.HI R8, RZ, 0x2, R9 ;  /* 0x00000002ff087819 */ /* 0x000fe40000011609 */
[----:B------:R-:W-:Y:S02]  /*1230*/  LOP3.LUT R7, R5, R16, RZ, 0x3c, !PT ;  /* 0x0000001005077212 */ /* 0x000fe400078e3cff */
[----:B------:R-:W-:-:S03]  /*1240*/  LOP3.LUT R20, R8, R9, RZ, 0x3c, !PT ;  /* 0x0000000908147212 */ /* 0x000fc600078e3cff */
[----:B------:R-:W-:Y:S02]  /*1250*/  IMAD.IADD R5, R13, 0x1, R7 ;  /* 0x000000010d057824 */ /* 0x000fe400078e0207 */
[C---:B------:R-:W-:Y:S02]  /*1260*/  IMAD.SHL.U32 R22, R20.reuse, 0x2, RZ ;  /* 0x0000000214167824 */ /* 0x040fe400078e00ff */
[----:B------:R-:W-:Y:S01]  /*1270*/  IMAD.SHL.U32 R21, R7, 0x10, RZ ;  /* 0x0000001007157824 */ /* 0x000fe200078e00ff */
[----:B------:R-:W-:Y:S01]  /*1280*/  I2FP.F32.U32 R17, R5 ;  /* 0x0000000500117245 */ /* 0x000fe20000201000 */
[----:B------:R-:W0:Y:S01]  /*1290*/  @!P0 LDS R15, [R11] ;  /* 0x000000000b0f8984 */ /* 0x000e220000000800 */
[----:B------:R-:W-:Y:S02]  /*12a0*/  IADD3 R5, PT, PT, R13, -0x587c5, R16 ;  /* 0xfffa783b0d057810 */ /* 0x000fe40007ffe010 */
[----:B------:R-:W-:Y:S01]  /*12b0*/  LOP3.LUT R22, R20, R22, R21, 0x96, !PT ;  /* 0x0000001614167212 */ /* 0x000fe200078e9615 */
[----:B------:R-:W-:Y:S01]  /*12c0*/  FFMA R17, R17, R14, 1.1641532182693481445e-10 ;  /* 0x2f00000011117423 */ /* 0x000fe2000000000e */
[----:B------:R-:W-:-:S02]  /*12d0*/  I2FP.F32.U32 R5, R5 ;  /* 0x0000000500057245 */ /* 0x000fc40000201000 */
[----:B------:R-:W-:Y:S01]  /*12e0*/  LOP3.LUT R4, R22, R7, RZ, 0x3c, !PT ;  /* 0x0000000716047212 */ /* 0x000fe200078e3cff */
[----:B------:R1:W2:Y:S02]  /*12f0*/  F2F.F64.F32 R18, R17 ;  /* 0x0000001100127310 */ /* 0x0002a40000201800 */
[----:B------:R-:W-:Y:S02]  /*1300*/  FFMA R5, R5, R14, 1.1641532182693481445e-10 ;  /* 0x2f00000005057423 */ /* 0x000fe4000000000e */
[----:B------:R-:W-:-:S04]  /*1310*/  IMAD.SHL.U32 R20, R4, 0x10, RZ ;  /* 0x0000001004147824 */ /* 0x000fc800078e00ff */
[----:B------:R3:W4:Y:S01]  /*1320*/  F2F.F64.F32 R8, R5 ;  /* 0x0000000500087310 */ /* 0x0007220000201800 */
[----:B-1----:R-:W-:-:S05]  /*1330*/  IMAD.SHL.U32 R17, R23, 0x2, RZ ;  /* 0x0000000217117824 */ /* 0x002fca00078e00ff */
[----:B------:R-:W-:Y:S01]  /*1340*/  LOP3.LUT R17, R23, R17, R20, 0x96, !PT ;  /* 0x0000001117117212 */ /* 0x000fe200078e9614 */
[----:B--2---:R-:W-:Y:S01]  /*1350*/  DMUL R18, R18, R18 ;  /* 0x0000001212127228 */ /* 0x004fe20000000000 */
[----:B------:R-:W-:Y:S02]  /*1360*/  SHF.R.U32.HI R23, RZ, 0x2, R16 ;  /* 0x00000002ff177819 */ /* 0x000fe40000011610 */
[----:B---3--:R-:W-:Y:S02]  /*1370*/  LOP3.LUT R5, R17, R4, RZ, 0x3c, !PT ;  /* 0x0000000411057212 */ /* 0x008fe400078e3cff */
[----:B------:R-:W-:-:S03]  /*1380*/  LOP3.LUT R23, R23, R16, RZ, 0x3c, !PT ;  /* 0x0000001017177212 */ /* 0x000fc600078e3cff */
[----:B----4-:R-:W-:Y:S01]  /*1390*/  DFMA R18, R8, R8, R18 ;  /* 0x000000080812722b */ /* 0x010fe20000000012 */
[----:B------:R-:W-:Y:S01]  /*13a0*/  IMAD.SHL.U32 R21, R5, 0x10, RZ ;  /* 0x0000001005157824 */ /* 0x000fe200078e00ff */
[----:B------:R-:W-:-:S04]  /*13b0*/  IADD3 R8, PT, PT, R13, 0xb0f8a, R5 ;  /* 0x000b0f8a0d087810 */ /* 0x000fc80007ffe005 */
[----:B------:R-:W-:Y:S02]  /*13c0*/  I2FP.F32.U32 R9, R8 ;  /* 0x0000000800097245 */ /* 0x000fe40000201000 */
[----:B------:R-:W-:Y:S01]  /*13d0*/  DSETP.GTU.AND P1, PT, R18, 1, PT ;  /* 0x3ff000001200742a */ /* 0x000fe20003f2c000 */
[----:B0-----:R-:W-:Y:S01]  /*13e0*/  @!P0 VIADD R20, R15, 0x1 ;  /* 0x000000010f148836 */ /* 0x001fe20000000000 */
[----:B------:R-:W-:Y:S01]  /*13f0*/  IADD3 R8, PT, PT, R13, 0x587c5, R4 ;  /* 0x000587c50d087810 */ /* 0x000fe20007ffe004 */
[----:B------:R-:W-:Y:S01]  /*1400*/  FFMA R9, R9, R14, 1.1641532182693481445e-10 ;  /* 0x2f00000009097423 */ /* 0x000fe2000000000e */
[----:B------:R-:W-:Y:S02]  /*1410*/  SHF.R.U32.HI R19, RZ, 0x2, R12 ;  /* 0x00000002ff137819 */ /* 0x000fe4000001160c */
[----:B------:R0:W-:Y:S01]  /*1420*/  @!P0 STS [R11], R20 ;  /* 0x000000140b008388 */ /* 0x0001e20000000800 */
[----:B------:R-:W-:Y:S02]  /*1430*/  I2FP.F32.U32 R17, R8 ;  /* 0x0000000800117245 */ /* 0x000fe40000201000 */
[----:B------:R-:W0:Y:S01]  /*1440*/  F2F.F64.F32 R8, R9 ;  /* 0x0000000900087310 */ /* 0x000e220000201800 */
[----:B------:R-:W-:-:S02]  /*1450*/  LOP3.LUT R12, R19, R12, RZ, 0x3c, !PT ;  /* 0x0000000c130c7212 */ /* 0x000fc400078e3cff */
[----:B------:R-:W-:Y:S02]  /*1460*/  FFMA R17, R17, R14, 1.1641532182693481445e-10 ;  /* 0x2f00000011117423 */ /* 0x000fe4000000000e */
[----:B------:R-:W1:Y:S01]  /*1470*/  @!P1 LDS R15, [R11] ;  /* 0x000000000b0f9984 */ /* 0x000e620000000800 */
[C---:B------:R-:W-:Y:S02]  /*1480*/  IMAD.SHL.U32 R22, R12.reuse, 0x2, RZ ;  /* 0x000000020c167824 */ /* 0x040fe400078e00ff */
[----:B------:R-:W2:Y:S03]  /*1490*/  F2F.F64.F32 R18, R17 ;  /* 0x0000001100127310 */ /* 0x000ea60000201800 */
[----:B------:R-:W-:Y:S01]  /*14a0*/  LOP3.LUT R22, R12, R22, R21, 0x96, !PT ;  /* 0x000000160c167212 */ /* 0x000fe200078e9615 */
[----:B0-----:R-:W-:-:S03]  /*14b0*/  DMUL R20, R8, R8 ;  /* 0x0000000808147228 */ /* 0x001fc60000000000 */
[----:B------:R-:W-:Y:S01]  /*14c0*/  LOP3.LUT R8, R22, R5, RZ, 0x3c, !PT ;  /* 0x0000000516087212 */ /* 0x000fe200078e3cff */
[----:B------:R-:W-:-:S04]  /*14d0*/  IMAD.SHL.U32 R9, R23, 0x2, RZ ;  /* 0x0000000217097824 */ /* 0x000fc800078e00ff */
[----:B------:R-:W-:Y:S01]  /*14e0*/  IMAD.SHL.U32 R12, R8, 0x10, RZ ;  /* 0x00000010080c7824 */ /* 0x000fe200078e00ff */
[----:B--2---:R-:W-:-:S04]  /*14f0*/  DFMA R20, R18, R18, R20 ;  /* 0x000000121214722b */ /* 0x004fc80000000014 */
[----:B------:R-:W-:-:S04]  /*1500*/  LOP3.LUT R9, R23, R9, R12, 0x96, !PT ;  /* 0x0000000917097212 */ /* 0x000fc800078e960c */
[----:B------:R-:W-:Y:S01]  /*1510*/  LOP3.LUT R9, R9, R8, RZ, 0x3c, !PT ;  /* 0x0000000809097212 */ /* 0x000fe200078e3cff */
[----:B------:R-:W-:-:S03]  /*1520*/  DSETP.GTU.AND P0, PT, R20, 1, PT ;  /* 0x3ff000001400742a */ /* 0x000fc60003f0c000 */
[C---:B------:R-:W-:Y:S02]  /*1530*/  IADD3 R12, PT, PT, R13.reuse, 0x161f14, R9 ;  /* 0x00161f140d0c7810 */ /* 0x040fe40007ffe009 */
[----:B------:R-:W-:Y:S02]  /*1540*/  IADD3 R13, PT, PT, R13, 0x10974f, R8 ;  /* 0x0010974f0d0d7810 */ /* 0x000fe40007ffe008 */
[----:B------:R-:W-:Y:S02]  /*1550*/  I2FP.F32.U32 R17, R12 ;  /* 0x0000000c00117245 */ /* 0x000fe40000201000 */
[----:B------:R-:W-:Y:S01]  /*1560*/  I2FP.F32.U32 R13, R13 ;  /* 0x0000000d000d7245 */ /* 0x000fe20000201000 */
[----:B-1----:R-:W-:Y:S02]  /*1570*/  @!P1 VIADD R18, R15, 0x1 ;  /* 0x000000010f129836 */ /* 0x002fe40000000000 */
[-C--:B------:R-:W-:Y:S02]  /*1580*/  FFMA R15, R17, R14.reuse, 1.1641532182693481445e-10 ;  /* 0x2f000000110f7423 */ /* 0x080fe4000000000e */
[----:B------:R-:W-:Y:S01]  /*1590*/  FFMA R13, R13, R14, 1.1641532182693481445e-10 ;  /* 0x2f0000000d0d7423 */ /* 0x000fe2000000000e */
[----:B------:R-:W-:Y:S01]  /*15a0*/  @!P1 STS [R11], R18 ;  /* 0x000000120b009388 */ /* 0x000fe20000000800 */
[----:B------:R-:W0:Y:S03]  /*15b0*/  F2F.F64.F32 R16, R15 ;  /* 0x0000000f00107310 */ /* 0x000e260000201800 */
[----:B------:R-:W1:Y:S05]  /*15c0*/  @!P0 LDS R19, [R11] ;  /* 0x000000000b138984 */ /* 0x000e6a0000000800 */
[----:B------:R-:W2:Y:S01]  /*15d0*/  F2F.F64.F32 R12, R13 ;  /* 0x0000000d000c7310 */ /* 0x000ea20000201800 */
[----:B0-----:R-:W-:-:S08]  /*15e0*/  DMUL R16, R16, R16 ;  /* 0x0000001010107228 */ /* 0x001fd00000000000 */
[----:B--2---:R-:W-:Y:S01]  /*15f0*/  DFMA R16, R12, R12, R16 ;  /* 0x0000000c0c10722b */ /* 0x004fe20000000010 */
[----:B------:R-:W-:-:S07]  /*1600*/  VIADD R12, R6, 0x425d3c ;  /* 0x00425d3c060c7836 */ /* 0x000fce0000000000 */
[----:B------:R-:W-:Y:S01]  /*1610*/  DSETP.GTU.AND P1, PT, R16, 1, PT ;  /* 0x3ff000001000742a */ /* 0x000fe20003f2c000 */
[----:B-1----:R-:W-:-:S05]  /*1620*/  @!P0 VIADD R14, R19, 0x1 ;  /* 0x00000001130e8836 */ /* 0x002fca0000000000 */
[----:B------:R-:W-:Y:S08]  /*1630*/  @!P0 STS [R11], R14 ;  /* 0x0000000e0b008388 */ /* 0x000ff00000000800 */
[----:B------:R-:W0:Y:S02]  /*1640*/  @!P1 LDS R16, [R11] ;  /* 0x000000000b109984 */ /* 0x000e240000000800 */
[----:B0-----:R-:W-:-:S05]  /*1650*/  @!P1 VIADD R16, R16, 0x1 ;  /* 0x0000000110109836 */ /* 0x001fca0000000000 */
[----:B------:R0:W-:Y:S01]  /*1660*/  @!P1 STS [R11], R16 ;  /* 0x000000100b009388 */ /* 0x0001e20000000800 */
[----:B------:R-:W-:Y:S05]  /*1670*/  BRA.U !UP0, `(.L_x_10) ;  /* 0x0000000508b47547 */ /* 0x000fea000b800000 */
.L_x_11:
[----:B-1----:R-:W-:Y:S01]  /*1680*/  SHF.R.U32.HI R14, RZ, 0x2, R7 ;  /* 0x00000002ff0e7819 */ /* 0x002fe20000011607 */
[----:B------:R-:W-:Y:S01]  /*1690*/  UIADD3 UR5, UPT, UPT, UR5, 0x4, URZ ;  /* 0x0000000405057890 */ /* 0x000fe2000fffe0ff */
[----:B------:R-:W-:Y:S02]  /*16a0*/  SHF.R.U32.HI R15, RZ, 0x2, R4 ;  /* 0x00000002ff0f7819 */ /* 0x000fe40000011604 */
[----:B------:R-:W-:Y:S01]  /*16b0*/  LOP3.LUT R14, R14, R7, RZ, 0x3c, !PT ;  /* 0x000000070e0e7212 */ /* 0x000fe200078e3cff */
[----:B------:R-:W-:Y:S01]  /*16c0*/  IMAD.SHL.U32 R7, R9, 0x10, RZ ;  /* 0x0000001009077824 */ /* 0x000fe200078e00ff */
[----:B------:R-:W-:Y:S01]  /*16d0*/  LOP3.LUT R15, R15, R4, RZ, 0x3c, !PT ;  /* 0x000000040f0f7212 */ /* 0x000fe200078e3cff */
[----:B------:R-:W-:Y:S02]  /*16e0*/  UISETP.NE.AND UP0, UPT, UR5, URZ, UPT ;  /* 0x000000ff0500728c */ /* 0x000fe4000bf05270 */
[----:B------:R-:W-:-:S05]  /*16f0*/  IMAD.SHL.U32 R13, R14, 0x2, RZ ;  /* 0x000000020e0d7824 */ /* 0x000fca00078e00ff */
[----:B------:R-:W-:Y:S01]  /*1700*/  LOP3.LUT R14, R14, R13, R7, 0x96, !PT ;  /* 0x0000000d0e0e7212 */ /* 0x000fe200078e9607 */
[----:B------:R-:W-:Y:S02]  /*1710*/  IMAD.SHL.U32 R7, R15, 0x2, RZ ;  /* 0x000000020f077824 */ /* 0x000fe400078e00ff */
[----:B------:R-:W-:Y:S01]  /*1720*/  IMAD.MOV.U32 R13, RZ, RZ, 0x2f800000 ;  /* 0x2f800000ff0d7424 */ /* 0x000fe200078e00ff */
[----:B------:R-:W-:-:S05]  /*1730*/  LOP3.LUT R19, R14, R9, RZ, 0x3c, !PT ;  /* 0x000000090e137212 */ /* 0x000fca00078e3cff */
[----:B------:R-:W-:-:S05]  /*1740*/  IMAD.SHL.U32 R4, R19, 0x10, RZ ;  /* 0x0000001013047824 */ /* 0x000fca00078e00ff */
[----:B------:R-:W-:-:S04]  /*1750*/  LOP3.LUT R4, R15, R7, R4, 0x96, !PT ;  /* 0x000000070f047212 */ /* 0x000fc800078e9604 */
[----:B------:R-:W-:-:S04]  /*1760*/  LOP3.LUT R17, R4, R19, RZ, 0x3c, !PT ;  /* 0x0000001304117212 */ /* 0x000fc800078e3cff */
[----:B------:R-:W-:-:S04]  /*1770*/  IADD3 R4, PT, PT, R12, -0xb0f8a, R17 ;  /* 0xfff4f0760c047810 */ /* 0x000fc80007ffe011 */
[----:B------:R-:W-:Y:S02]  /*1780*/  I2FP.F32.U32 R14, R4 ;  /* 0x00000004000e7245 */ /* 0x000fe40000201000 */
[----:B------:R-:W-:-:S03]  /*1790*/  IADD3 R4, PT, PT, R12, -0x10974f, R19 ;  /* 0xffef68b10c047810 */ /* 0x000fc60007ffe013 */
[----:B------:R-:W-:Y:S01]  /*17a0*/  FFMA R14, R14, R13, 1.1641532182693481445e-10 ;  /* 0x2f0000000e0e7423 */ /* 0x000fe2000000000d */
[----:B0-----:R-:W-:Y:S02]  /*17b0*/  I2FP.F32.U32 R16, R4 ;  /* 0x0000000400107245 */ /* 0x001fe40000201000 */
[----:B------:R-:W-:-:S03]  /*17c0*/  SHF.R.U32.HI R4, RZ, 0x2, R5 ;  /* 0x00000002ff047819 */ /* 0x000fc60000011605 */
[----:B------:R-:W0:Y:S01]  /*17d0*/  F2F.F64.F32 R14, R14 ;  /* 0x0000000e000e7310 */ /* 0x000e220000201800 */
[----:B------:R-:W-:Y:S01]  /*17e0*/  FFMA R22, R16, R13, 1.1641532182693481445e-10 ;  /* 0x2f00000010167423 */ /* 0x000fe2000000000d */
[----:B------:R-:W-:Y:S01]  /*17f0*/  LOP3.LUT R7, R4, R5, RZ, 0x3c, !PT ;  /* 0x0000000504077212 */ /* 0x000fe200078e3cff */
[----:B------:R-:W-:-:S04]  /*1800*/  IMAD.SHL.U32 R16, R17, 0x10, RZ ;  /* 0x0000001011107824 */ /* 0x000fc800078e00ff */
[C---:B------:R-:W-:Y:S01]  /*1810*/  IMAD.SHL.U32 R18, R7.reuse, 0x2, RZ ;  /* 0x0000000207127824 */ /* 0x040fe200078e00ff */
[----:B------:R-:W1:Y:S04]  /*1820*/  F2F.F64.F32 R4, R22 ;  /* 0x0000001600047310 */ /* 0x000e680000201800 */
[----:B------:R-:W-:Y:S02]  /*1830*/  LOP3.LUT R16, R7, R18, R16, 0x96, !PT ;  /* 0x0000001207107212 */ /* 0x000fe400078e9610 */
[----:B------:R-:W-:Y:S01]  /*1840*/  SHF.R.U32.HI R18, RZ, 0x2, R19 ;  /* 0x00000002ff127819 */ /* 0x000fe20000011613 */
[----:B0-----:R-:W-:Y:S01]  /*1850*/  DMUL R20, R14, R14 ;  /* 0x0000000e0e147228 */ /* 0x001fe20000000000 */
[----:B------:R-:W-:Y:S02]  /*1860*/  SHF.R.U32.HI R15, RZ, 0x2, R8 ;  /* 0x00000002ff0f7819 */ /* 0x000fe40000011608 */
[----:B------:R-:W-:-:S02]  /*1870*/  LOP3.LUT R18, R18, R19, RZ, 0x3c, !PT ;  /* 0x0000001312127212 */ /* 0x000fc400078e3cff */
[----:B------:R-:W-:Y:S02]  /*1880*/  LOP3.LUT R8, R15, R8, RZ, 0x3c, !PT ;  /* 0x000000080f087212 */ /* 0x000fe400078e3cff */
[----:B------:R-:W-:Y:S01]  /*1890*/  LOP3.LUT R15, R16, R17, RZ, 0x3c, !PT ;  /* 0x00000011100f7212 */ /* 0x000fe200078e3cff */
[----:B-1----:R-:W-:Y:S02]  /*18a0*/  DFMA R20, R4, R4, R20 ;  /* 0x000000040414722b */ /* 0x002fe40000000014 */
[----:B------:R-:W-:Y:S02]  /*18b0*/  IMAD.SHL.U32 R4, R8, 0x2, RZ ;  /* 0x0000000208047824 */ /* 0x000fe400078e00ff */
[----:B------:R-:W-:-:S04]  /*18c0*/  IMAD.SHL.U32 R5, R15, 0x10, RZ ;  /* 0x000000100f057824 */ /* 0x000fc800078e00ff */
[----:B------:R-:W-:Y:S01]  /*18d0*/  DSETP.GTU.AND P0, PT, R20, 1, PT ;  /* 0x3ff000001400742a */ /* 0x000fe20003f0c000 */
[----:B------:R-:W-:-:S04]  /*18e0*/  LOP3.LUT R4, R8, R4, R5, 0x96, !PT ;  /* 0x0000000408047212 */ /* 0x000fc800078e9605 */
[----:B------:R-:W-:-:S05]  /*18f0*/  LOP3.LUT R7, R4, R15, RZ, 0x3c, !PT ;  /* 0x0000000f04077212 */ /* 0x000fca00078e3cff */
[C---:B------:R-:W-:Y:S02]  /*1900*/  IMAD.IADD R4, R7.reuse, 0x1, R12 ;  /* 0x0000000107047824 */ /* 0x040fe400078e020c */
[----:B------:R-:W-:Y:S02]  /*1910*/  IMAD.SHL.U32 R20, R7, 0x10, RZ ;  /* 0x0000001007147824 */ /* 0x000fe400078e00ff */
[----:B------:R-:W0:Y:S01]  /*1920*/  @!P0 LDS R14, [R11] ;  /* 0x000000000b0e8984 */ /* 0x000e220000000800 */
[----:B------:R-:W-:Y:S02]  /*1930*/  I2FP.F32.U32 R8, R4 ;  /* 0x0000000400087245 */ /* 0x000fe40000201000 */
[----:B------:R-:W-:-:S03]  /*1940*/  IADD3 R4, PT, PT, R12, -0x587c5, R15 ;  /* 0xfffa783b0c047810 */ /* 0x000fc60007ffe00f */
[----:B------:R-:W-:Y:S01]  /*1950*/  FFMA R5, R8, R13, 1.1641532182693481445e-10 ;  /* 0x2f00000008057423 */ /* 0x000fe2000000000d */
[----:B------:R-:W-:Y:S02]  /*1960*/  I2FP.F32.U32 R16, R4 ;  /* 0x0000000400107245 */ /* 0x000fe40000201000 */
[----:B------:R-:W-:-:S03]  /*1970*/  SHF.R.U32.HI R8, RZ, 0x2, R9 ;  /* 0x00000002ff087819 */ /* 0x000fc60000011609 */
[----:B------:R-:W1:Y:S01]  /*1980*/  F2F.F64.F32 R4, R5 ;  /* 0x0000000500047310 */ /* 0x000e620000201800 */
[----:B------:R-:W-:Y:S01]  /*1990*/  FFMA R22, R16, R13, 1.1641532182693481445e-10 ;  /* 0x2f00000010167423 */ /* 0x000fe2000000000d */
[----:B------:R-:W-:-:S05]  /*19a0*/  LOP3.LUT R16, R8, R9, RZ, 0x3c, !PT ;  /* 0x0000000908107212 */ /* 0x000fca00078e3cff */
[C---:B------:R-:W-:Y:S01]  /*19b0*/  IMAD.SHL.U32 R21, R16.reuse, 0x2, RZ ;  /* 0x0000000210157824 */ /* 0x040fe200078e00ff */
[----:B------:R-:W2:Y:S04]  /*19c0*/  F2F.F64.F32 R8, R22 ;  /* 0x0000001600087310 */ /* 0x000ea80000201800 */
[----:B------:R-:W-:Y:S01]  /*19d0*/  LOP3.LUT R16, R16, R21, R20, 0x96, !PT ;  /* 0x0000001510107212 */ /* 0x000fe200078e9614 */
[----:B-1----:R-:W-:-:S03]  /*19e0*/  DMUL R20, R4, R4 ;  /* 0x0000000404147228 */ /* 0x002fc60000000000 */
[----:B------:R-:W-:Y:S01]  /*19f0*/  LOP3.LUT R4, R16, R7, RZ, 0x3c, !PT ;  /* 0x0000000710047212 */ /* 0x000fe200078e3cff */
[----:B------:R-:W-:-:S04]  /*1a00*/  IMAD.SHL.U32 R16, R18, 0x2, RZ ;  /* 0x0000000212107824 */ /* 0x000fc800078e00ff */
[----:B------:R-:W-:Y:S01]  /*1a10*/  IMAD.SHL.U32 R5, R4, 0x10, RZ ;  /* 0x0000001004057824 */ /* 0x000fe200078e00ff */
[----:B--2---:R-:W-:-:S04]  /*1a20*/  DFMA R20, R8, R8, R20 ;  /* 0x000000080814722b */ /* 0x004fc80000000014 */
[----:B------:R-:W-:Y:S01]  /*1a30*/  LOP3.LUT R5, R18, R16, R5, 0x96, !PT ;  /* 0x0000001012057212 */ /* 0x000fe200078e9605 */
[----:B0-----:R-:W-:Y:S01]  /*1a40*/  @!P0 VIADD R22, R14, 0x1 ;  /* 0x000000010e168836 */ /* 0x001fe20000000000 */
[----:B------:R-:W-:Y:S02]  /*1a50*/  SHF.R.U32.HI R16, RZ, 0x2, R17 ;  /* 0x00000002ff107819 */ /* 0x000fe40000011611 */
[----:B------:R-:W-:Y:S01]  /*1a60*/  LOP3.LUT R5, R5, R4, RZ, 0x3c, !PT ;  /* 0x0000000405057212 */ /* 0x000fe200078e3cff */
[----:B------:R-:W-:Y:S01]  /*1a70*/  DSETP.GTU.AND P1, PT, R20, 1, PT ;  /* 0x3ff000001400742a */ /* 0x000fe20003f2c000 */
[----:B------:R0:W-:Y:S01]  /*1a80*/  @!P0 STS [R11], R22 ;  /* 0x000000160b008388 */ /* 0x0001e20000000800 */
[----:B------:R-:W-:Y:S02]  /*1a90*/  LOP3.LUT R18, R16, R17, RZ, 0x3c, !PT ;  /* 0x0000001110127212 */ /* 0x000fe400078e3cff */
[----:B------:R-:W-:-:S03]  /*1aa0*/  IADD3 R8, PT, PT, R12, 0xb0f8a, R5 ;  /* 0x000b0f8a0c087810 */ /* 0x000fc60007ffe005 */
[----:B------:R-:W-:Y:S01]  /*1ab0*/  IMAD.SHL.U32 R19, R18, 0x2, RZ ;  /* 0x0000000212137824 */ /* 0x000fe200078e00ff */
[----:B------:R-:W-:Y:S02]  /*1ac0*/  I2FP.F32.U32 R14, R8 ;  /* 0x00000008000e7245 */ /* 0x000fe40000201000 */
[----:B------:R-:W-:Y:S02]  /*1ad0*/  IADD3 R8, PT, PT, R12, 0x587c5, R4 ;  /* 0x000587c50c087810 */ /* 0x000fe40007ffe004 */
[----:B0-----:R-:W-:Y:S01]  /*1ae0*/  SHF.R.U32.HI R22, RZ, 0x2, R15 ;  /* 0x00000002ff167819 */ /* 0x001fe2000001160f */
[----:B------:R-:W-:Y:S01]  /*1af0*/  FFMA R9, R14, R13, 1.1641532182693481445e-10 ;  /* 0x2f0000000e097423 */ /* 0x000fe2000000000d */
[----:B------:R-:W-:Y:S01]  /*1b00*/  I2FP.F32.U32 R20, R8 ;  /* 0x0000000800147245 */ /* 0x000fe20000201000 */
[----:B------:R-:W0:Y:S01]  /*1b10*/  @!P1 LDS R14, [R11] ;  /* 0x000000000b0e9984 */ /* 0x000e220000000800 */
[----:B------:R-:W-:-:S03]  /*1b20*/  LOP3.LUT R22, R22, R15, RZ, 0x3c, !PT ;  /* 0x0000000f16167212 */ /* 0x000fc600078e3cff */
[----:B------:R-:W1:Y:S01]  /*1b30*/  F2F.F64.F32 R8, R9 ;  /* 0x0000000900087310 */ /* 0x000e620000201800 */
[----:B------:R-:W-:Y:S01]  /*1b40*/  FFMA R16, R20, R13, 1.1641532182693481445e-10 ;  /* 0x2f00000014107423 */ /* 0x000fe2000000000d */
[----:B------:R-:W-:Y:S02]  /*1b50*/  IMAD.SHL.U32 R20, R5, 0x10, RZ ;  /* 0x0000001005147824 */ /* 0x000fe400078e00ff */
[----:B------:R-:W-:-:S03]  /*1b60*/  IMAD.SHL.U32 R15, R22, 0x2, RZ ;  /* 0x00000002160f7824 */ /* 0x000fc600078e00ff */
[----:B------:R-:W-:Y:S01]  /*1b70*/  LOP3.LUT R20, R18, R19, R20, 0x96, !PT ;  /* 0x0000001312147212 */ /* 0x000fe200078e9614 */
[----:B------:R-:W2:Y:S01]  /*1b80*/  F2F.F64.F32 R16, R16 ;  /* 0x0000001000107310 */ /* 0x000ea20000201800 */
[----:B-1----:R-:W-:Y:S02]  /*1b90*/  DMUL R18, R8, R8 ;  /* 0x0000000808127228 */ /* 0x002fe40000000000 */
[----:B------:R-:W-:-:S05]  /*1ba0*/  LOP3.LUT R8, R20, R5, RZ, 0x3c, !PT ;  /* 0x0000000514087212 */ /* 0x000fca00078e3cff */
[----:B------:R-:W-:Y:S01]  /*1bb0*/  IMAD.SHL.U32 R9, R8, 0x10, RZ ;  /* 0x0000001008097824 */ /* 0x000fe200078e00ff */
[----:B--2---:R-:W-:-:S04]  /*1bc0*/  DFMA R18, R16, R16, R18 ;  /* 0x000000101012722b */ /* 0x004fc80000000012 */
[----:B------:R-:W-:-:S04]  /*1bd0*/  LOP3.LUT R9, R22, R15, R9, 0x96, !PT ;  /* 0x0000000f16097212 */ /* 0x000fc800078e9609 */
[----:B------:R-:W-:Y:S01]  /*1be0*/  LOP3.LUT R9, R9, R8, RZ, 0x3c, !PT ;  /* 0x0000000809097212 */ /* 0x000fe200078e3cff */
[----:B------:R-:W-:-:S03]  /*1bf0*/  DSETP.GTU.AND P0, PT, R18, 1, PT ;  /* 0x3ff000001200742a */ /* 0x000fc60003f0c000 */
[----:B------:R-:W-:Y:S01]  /*1c00*/  IADD3 R15, PT, PT, R12, 0x161f14, R9 ;  /* 0x00161f140c0f7810 */ /* 0x000fe20007ffe009 */
[----:B0-----:R-:W-:Y:S01]  /*1c10*/  @!P1 VIADD R20, R14, 0x1 ;  /* 0x000000010e149836 */ /* 0x001fe20000000000 */
[C---:B------:R-:W-:Y:S01]  /*1c20*/  IADD3 R14, PT, PT, R12.reuse, 0x10974f, R8 ;  /* 0x0010974f0c0e7810 */ /* 0x040fe20007ffe008 */
[----:B------:R-:W-:Y:S01]  /*1c30*/  VIADD R12, R12, 0x2c3e28 ;  /* 0x002c3e280c0c7836 */ /* 0x000fe20000000000 */
[----:B------:R-:W-:Y:S02]  /*1c40*/  I2FP.F32.U32 R16, R15 ;  /* 0x0000000f00107245 */ /* 0x000fe40000201000 */
[----:B------:R-:W-:Y:S01]  /*1c50*/  I2FP.F32.U32 R14, R14 ;  /* 0x0000000e000e7245 */ /* 0x000fe20000201000 */
[----:B------:R-:W-:Y:S02]  /*1c60*/  @!P1 STS [R11], R20 ;  /* 0x000000140b009388 */ /* 0x000fe40000000800 */
[-C--:B------:R-:W-:Y:S02]  /*1c70*/  FFMA R18, R16, R13.reuse, 1.1641532182693481445e-10 ;  /* 0x2f00000010127423 */ /* 0x080fe4000000000d */
[----:B------:R-:W0:Y:S01]  /*1c80*/  @!P0 LDS R19, [R11] ;  /* 0x000000000b138984 */ /* 0x000e220000000800 */
[----:B------:R-:W-:Y:S01]  /*1c90*/  FFMA R15, R14, R13, 1.1641532182693481445e-10 ;  /* 0x2f0000000e0f7423 */ /* 0x000fe2000000000d */
[----:B------:R-:W1:Y:S08]  /*1ca0*/  F2F.F64.F32 R16, R18 ;  /* 0x0000001200107310 */ /* 0x000e700000201800 */
[----:B------:R-:W2:Y:S01]  /*1cb0*/  F2F.F64.F32 R14, R15 ;  /* 0x0000000f000e7310 */ /* 0x000ea20000201800 */
[----:B-1----:R-:W-:-:S08]  /*1cc0*/  DMUL R16, R16, R16 ;  /* 0x0000001010107228 */ /* 0x002fd00000000000 */
[----:B--2---:R-:W-:-:S08]  /*1cd0*/  DFMA R16, R14, R14, R16 ;  /* 0x0000000e0e10722b */ /* 0x004fd00000000010 */
[----:B------:R-:W-:Y:S01]  /*1ce0*/  DSETP.GTU.AND P1, PT, R16, 1, PT ;  /* 0x3ff000001000742a */ /* 0x000fe20003f2c000 */
[----:B0-----:R-:W-:-:S05]  /*1cf0*/  @!P0 VIADD R16, R19, 0x1 ;  /* 0x0000000113108836 */ /* 0x001fca0000000000 */
[----:B------:R-:W-:Y:S08]  /*1d00*/  @!P0 STS [R11], R16 ;  /* 0x000000100b008388 */ /* 0x000ff00000000800 */
[----:B------:R-:W0:Y:S02]  /*1d10*/  @!P1 LDS R14, [R11] ;  /* 0x000000000b0e9984 */ /* 0x000e240000000800 */
[----:B0-----:R-:W-:-:S05]  /*1d20*/  @!P1 VIADD R14, R14, 0x1 ;  /* 0x000000010e0e9836 */ /* 0x001fca0000000000 */
[----:B------:R1:W-:Y:S01]  /*1d30*/  @!P1 STS [R11], R14 ;  /* 0x0000000e0b009388 */ /* 0x0003e20000000800 */
[----:B------:R-:W-:Y:S05]  /*1d40*/  BRA.U UP0, `(.L_x_11) ;  /* 0xfffffff9004c7547 */ /* 0x000fea000b83ffff */
.L_x_10:
[----:B------:R-:W-:-:S07]  /*1d50*/  VIADD R12, R12, 0xffe9e0ec ;  /* 0xffe9e0ec0c0c7836 */ /* 0x000fce0000000000 */
.L_x_9:
[----:B------:R-:W2:Y:S01]  /*1d60*/  LDC R13, c[0x0][0x390] ;  /* 0x0000e400ff0d7b82 */ /* 0x000ea20000000800 */
[----:B------:R-:W-:Y:S01]  /*1d70*/  UISETP.NE.AND UP0, UPT, UR4, URZ, UPT ;  /* 0x000000ff0400728c */ /* 0x000fe2000bf05270 */
[----:B--2---:R-:W-:-:S08]  /*1d80*/  IMAD R6, R13, 0xb0f8a, R6 ;  /* 0x000b0f8a0d067824 */ /* 0x004fd000078e0206 */
[----:B------:R-:W-:Y:S05]  /*1d90*/  BRA.U !UP0, `(.L_x_12) ;  /* 0x0000000108987547 */ /* 0x000fea000b800000 */
[----:B------:R-:W-:Y:S01]  /*1da0*/  VIADD R12, R12, 0xb0f8a ;  /* 0x000b0f8a0c0c7836 */ /* 0x000fe20000000000 */
[----:B------:R-:W-:-:S12]  /*1db0*/  UIADD3 UR4, UPT, UPT, -UR4, URZ, URZ ;  /* 0x000000ff04047290 */ /* 0x000fd8000fffe1ff */
.L_x_13:
[----:B-12---:R-:W-:Y:S01]  /*1dc0*/  SHF.R.U32.HI R14, RZ, 0x2, R7 ;  /* 0x00000002ff0e7819 */ /* 0x006fe20000011607 */
[----:B------:R-:W-:Y:S01]  /*1dd0*/  IMAD.MOV.U32 R18, RZ, RZ, 0x2f800000 ;  /* 0x2f800000ff127424 */ /* 0x000fe200078e00ff */
[----:B-----5:R-:W-:Y:S01]  /*1de0*/  SHF.R.U32.HI R15, RZ, 0x2, R4 ;  /* 0x00000002ff0f7819 */ /* 0x020fe20000011604 */
[----:B------:R-:W-:Y:S01]  /*1df0*/  UIADD3 UR4, UPT, UPT, UR4, 0x1, URZ ;  /* 0x0000000104047890 */ /* 0x000fe2000fffe0ff */
[----:B------:R-:W-:Y:S01]  /*1e00*/  LOP3.LUT R14, R14, R7, RZ, 0x3c, !PT ;  /* 0x000000070e0e7212 */ /* 0x000fe200078e3cff */
[----:B------:R-:W-:Y:S01]  /*1e10*/  IMAD.SHL.U32 R7, R9, 0x10, RZ ;  /* 0x0000001009077824 */ /* 0x000fe200078e00ff */
[----:B------:R-:W-:Y:S01]  /*1e20*/  LOP3.LUT R15, R15, R4, RZ, 0x3c, !PT ;  /* 0x000000040f0f7212 */ /* 0x000fe200078e3cff */
[----:B------:R-:W-:Y:S02]  /*1e30*/  UISETP.NE.AND UP0, UPT, UR4, URZ, UPT ;  /* 0x000000ff0400728c */ /* 0x000fe4000bf05270 */
[----:B------:R-:W-:-:S05]  /*1e40*/  IMAD.SHL.U32 R13, R14, 0x2, RZ ;  /* 0x000000020e0d7824 */ /* 0x000fca00078e00ff */
[----:B------:R-:W-:Y:S01]  /*1e50*/  LOP3.LUT R14, R14, R13, R7, 0x96, !PT ;  /* 0x0000000d0e0e7212 */ /* 0x000fe200078e9607 */
[----:B------:R-:W-:-:S03]  /*1e60*/  IMAD.SHL.U32 R7, R15, 0x2, RZ ;  /* 0x000000020f077824 */ /* 0x000fc600078e00ff */
[----:B------:R-:W-:-:S05]  /*1e70*/  LOP3.LUT R13, R14, R9, RZ, 0x3c, !PT ;  /* 0x000000090e0d7212 */ /* 0x000fca00078e3cff */
[----:B------:R-:W-:-:S05]  /*1e80*/  IMAD.SHL.U32 R4, R13, 0x10, RZ ;  /* 0x000000100d047824 */ /* 0x000fca00078e00ff */
[----:B------:R-:W-:-:S04]  /*1e90*/  LOP3.LUT R4, R15, R7, R4, 0x96, !PT ;  /* 0x000000070f047212 */ /* 0x000fc800078e9604 */
[----:B------:R-:W-:-:S05]  /*1ea0*/  LOP3.LUT R15, R4, R13, RZ, 0x3c, !PT ;  /* 0x0000000d040f7212 */ /* 0x000fca00078e3cff */
[----:B------:R-:W-:-:S05]  /*1eb0*/  IMAD.IADD R4, R15, 0x1, R12 ;  /* 0x000000010f047824 */ /* 0x000fca00078e020c */
[----:B------:R-:W-:Y:S02]  /*1ec0*/  I2FP.F32.U32 R7, R4 ;  /* 0x0000000400077245 */ /* 0x000fe40000201000 */
[C---:B------:R-:W-:Y:S01]  /*1ed0*/  IADD3 R4, PT, PT, R12.reuse, -0x587c5, R13 ;  /* 0xfffa783b0c047810 */ /* 0x040fe20007ffe00d */
[----:B------:R-:W-:Y:S02]  /*1ee0*/  VIADD R12, R12, 0xb0f8a ;  /* 0x000b0f8a0c0c7836 */ /* 0x000fe40000000000 */
[----:B------:R-:W-:Y:S01]  /*1ef0*/  FFMA R7, R7, R18, 1.1641532182693481445e-10 ;  /* 0x2f00000007077423 */ /* 0x000fe20000000012 */
[----:B------:R-:W-:-:S03]  /*1f00*/  I2FP.F32.U32 R4, R4 ;  /* 0x0000000400047245 */ /* 0x000fc60000201000 */
[----:B0-----:R0:W1:Y:S02]  /*1f10*/  F2F.F64.F32 R16, R7 ;  /* 0x0000000700107310 */ /* 0x0010640000201800 */
[----:B------:R-:W-:-:S06]  /*1f20*/  FFMA R18, R4, R18, 1.1641532182693481445e-10 ;  /* 0x2f00000004127423 */ /* 0x000fcc0000000012 */
[----:B------:R-:W2:Y:S01]  /*1f30*/  F2F.F64.F32 R18, R18 ;  /* 0x0000001200127310 */ /* 0x000ea20000201800 */
[----:B0-----:R-:W-:Y:S02]  /*1f40*/  IMAD.MOV.U32 R7, RZ, RZ, R5 ;  /* 0x000000ffff077224 */ /* 0x001fe400078e0005 */
[----:B------:R-:W-:Y:S02]  /*1f50*/  IMAD.MOV.U32 R5, RZ, RZ, R9 ;  /* 0x000000ffff057224 */ /* 0x000fe400078e0009 */
[----:B------:R-:W-:Y:S01]  /*1f60*/  IMAD.MOV.U32 R9, RZ, RZ, R15 ;  /* 0x000000ffff097224 */ /* 0x000fe200078e000f */
[----:B-1----:R-:W-:-:S08]  /*1f70*/  DMUL R16, R16, R16 ;  /* 0x0000001010107228 */ /* 0x002fd00000000000 */
[----:B--2---:R-:W-:-:S08]  /*1f80*/  DFMA R16, R18, R18, R16 ;  /* 0x000000121210722b */ /* 0x004fd00000000010 */
[----:B------:R-:W-:-:S14]  /*1f90*/  DSETP.GTU.AND P0, PT, R16, 1, PT ;  /* 0x3ff000001000742a */ /* 0x000fdc0003f0c000 */
[----:B------:R-:W0:Y:S02]  /*1fa0*/  @!P0 LDS R4, [R11] ;  /* 0x000000000b048984 */ /* 0x000e240000000800 */
[----:B0-----:R-:W-:Y:S02]  /*1fb0*/  @!P0 VIADD R14, R4, 0x1 ;  /* 0x00000001040e8836 */ /* 0x001fe40000000000 */
[----:B------:R-:W-:Y:S02]  /*1fc0*/  IMAD.MOV.U32 R4, RZ, RZ, R8 ;  /* 0x000000ffff047224 */ /* 0x000fe400078e0008 */
[----:B------:R-:W-:Y:S01]  /*1fd0*/  IMAD.MOV.U32 R8, RZ, RZ, R13 ;  /* 0x000000ffff087224 */ /* 0x000fe200078e000d */
[----:B------:R2:W-:Y:S01]  /*1fe0*/  @!P0 STS [R11], R14 ;  /* 0x0000000e0b008388 */ /* 0x0005e20000000800 */
[----:B------:R-:W-:Y:S05]  /*1ff0*/  BRA.U UP0, `(.L_x_13) ;  /* 0xfffffffd00707547 */ /* 0x000fea000b83ffff */
.L_x_12:
[----:B-----5:R3:W-:Y:S04]  /*2000*/  STG.E.64 desc[UR6][R2.64+0x8], R4 ;  /* 0x0000080402007986 */ /* 0x0207e8000c101b06 */
[----:B------:R3:W-:Y:S04]  /*2010*/  STG.E.64 desc[UR6][R2.64+0x10], R8 ;  /* 0x0000100802007986 */ /* 0x0007e8000c101b06 */
[----:B------:R3:W-:Y:S02]  /*2020*/  STG.E.64 desc[UR6][R2.64], R6 ;  /* 0x0000000602007986 */ /* 0x0007e4000c101b06 */
.L_x_8:
[----:B------:R-:W-:Y:S02]  /*2030*/  ISETP.GE.U32.AND P0, PT, R0, 0x2, PT ;  /* 0x000000020000780c */ /* 0x000fe40003f06070 */
[----:B------:R-:W-:-:S11]  /*2040*/  ISETP.NE.AND P1, PT, R10, RZ, PT ;  /* 0x000000ff0a00720c */ /* 0x000fd60003f25270 */
[----:B------:R-:W-:Y:S05]  /*2050*/  @!P0 BRA `(.L_x_14) ;  /* 0x00000000002c8947 */ /* 0x000fea0003800000 */
.L_x_15:
[----:B01-3--:R-:W-:-:S04]  /*2060*/  SHF.R.U32.HI R5, RZ, 0x1, R0 ;  /* 0x00000001ff057819 */ /* 0x00bfc80000011600 */
[----:B------:R-:W-:-:S13]  /*2070*/  ISETP.GE.U32.AND P0, PT, R10, R5, PT ;  /* 0x000000050a00720c */ /* 0x000fda0003f06070 */
[----:B------:R-:W-:Y:S01]  /*2080*/  @!P0 IMAD R2, R5, 0x4, R11 ;  /* 0x0000000405028824 */ /* 0x000fe200078e020b */
[----:B------:R-:W-:Y:S05]  /*2090*/  @!P0 LDS R3, [R11] ;  /* 0x000000000b038984 */ /* 0x000fea0000000800 */
[----:B------:R-:W0:Y:S02]  /*20a0*/  @!P0 LDS R2, [R2] ;  /* 0x0000000002028984 */ /* 0x000e240000000800 */
[----:B0-----:R-:W-:-:S05]  /*20b0*/  @!P0 IMAD.IADD R4, R2, 0x1, R3 ;  /* 0x0000000102048824 */ /* 0x001fca00078e0203 */
[----:B------:R4:W-:Y:S01]  /*20c0*/  @!P0 STS [R11], R4 ;  /* 0x000000040b008388 */ /* 0x0009e20000000800 */
[----:B------:R-:W-:Y:S01]  /*20d0*/  BAR.SYNC.DEFER_BLOCKING 0x0 ;  /* 0x0000000000007b1d */ /* 0x000fe20000010000 */
[----:B------:R-:W-:Y:S01]  /*20e0*/  ISETP.GT.U32.AND P0, PT, R0, 0x3, PT ;  /* 0x000000030000780c */ /* 0x000fe20003f04070 */
[----:B------:R-:W-:-:S12]  /*20f0*/  IMAD.MOV.U32 R0, RZ, RZ, R5 ;  /* 0x000000ffff007224 */ /* 0x000fd800078e0005 */
[----:B----4-:R-:W-:Y:S05]  /*2100*/  @P0 BRA `(.L_x_15) ;  /* 0xfffffffc00d40947 */ /* 0x010fea000383ffff */
.L_x_14:
[----:B------:R-:W-:Y:S05]  /*2110*/  @P1 EXIT ;  /* 0x000000000000194d */ /* 0x000fea0003800000 */
[----:B------:R-:W4:Y:S01]  /*2120*/  S2UR UR5, SR_CgaCtaId ;  /* 0x00000000000579c3 */ /* 0x000f220000008800 */
[----:B------:R-:W-:-:S07]  /*2130*/  UMOV UR4, 0x400 ;  /* 0x0000040000047882 */ /* 0x000fce0000000000 */
[----:B01-3--:R-:W0:Y:S01]  /*2140*/  LDC.64 R2, c[0x0][0x388] ;  /* 0x0000e200ff027b82 */ /* 0x00be220000000a00 */
[----:B----4-:R-:W-:-:S09]  /*2150*/  ULEA UR4, UR5, UR4, 0x18 ;  /* 0x0000000405047291 */ /* 0x010fd2000f8ec0ff */
[----:B------:R-:W0:Y:S04]  /*2160*/  LDS R5, [UR4] ;  /* 0x00000004ff057984 */ /* 0x000e280008000800 */
[----:B0-----:R-:W-:Y:S01]  /*2170*/  REDG.E.ADD.STRONG.GPU desc[UR6][R2.64], R5 ;  /* 0x000000050200798e */ /* 0x001fe2000c12e106 */
[----:B------:R-:W-:Y:S05]  /*2180*/  EXIT ;  /* 0x000000000000794d */ /* 0x000fea0003800000 */
.L_x_16:
[----:B------:R-:W-:-:S00]  /*2190*/  BRA `(.L_x_16) ;  /* 0xfffffffc00fc7947 */ /* 0x000fc0000383ffff */
[----:B------:R-:W-:-:S00]  /*21a0*/  NOP ;  /* 0x0000000000007918 */ /* 0x000fc00000000000 */
        /* <DEDUP_REMOVED lines=13> */
.L_x_17:


//--------------------- .nv.global.init           --------------------------
	.section	.nv.global.init,"aw",@progbits
	.align	4
.nv.global.init:
	.type		mrg32k3aM1SubSeq,@object
	.size		mrg32k3aM1SubSeq,(mrg32k3aM2SubSeq - mrg32k3aM1SubSeq)
mrg32k3aM1SubSeq:
        /*0000*/ 	.byte	0x0b, 0xcc, 0xee, 0x04, 0x73, 0x29, 0x8b, 0x6f, 0xf6, 0x53, 0x03, 0xf6, 0x23, 0xf6, 0xea, 0xda
        /* <DEDUP_REMOVED lines=125> */
	.type		mrg32k3aM2SubSeq,@object
	.size		mrg32k3aM2SubSeq,(mrg32k3aM1 - mrg32k3aM2SubSeq)
mrg32k3aM2SubSeq:
        /* <DEDUP_REMOVED lines=126> */
	.type		mrg32k3aM1,@object
	.size		mrg32k3aM1,(mrg32k3aM1Seq - mrg32k3aM1)
mrg32k3aM1:
        /* <DEDUP_REMOVED lines=144> */
	.type		mrg32k3aM1Seq,@object
	.size		mrg32k3aM1Seq,(mrg32k3aM2 - mrg32k3aM1Seq)
mrg32k3aM1Seq:
        /* <DEDUP_REMOVED lines=144> */
	.type		mrg32k3aM2,@object
	.size		mrg32k3aM2,(mrg32k3aM2Seq - mrg32k3aM2)
mrg32k3aM2:
        /* <DEDUP_REMOVED lines=144> */
	.type		mrg32k3aM2Seq,@object
	.size		mrg32k3aM2Seq,(precalc_xorwow_matrix - mrg32k3aM2Seq)
mrg32k3aM2Seq:
        /* <DEDUP_REMOVED lines=144> */
	.type		precalc_xorwow_matrix,@object
	.size		precalc_xorwow_matrix,(precalc_xorwow_offset_matrix - precalc_xorwow_matrix)
precalc_xorwow_matrix:
        /* <DEDUP_REMOVED lines=6400> */
	.type		precalc_xorwow_offset_matrix,@object
	.size		precalc_xorwow_offset_matrix,(.L_1 - precalc_xorwow_offset_matrix)
precalc_xorwow_offset_matrix:
        /* <DEDUP_REMOVED lines=6400> */
.L_1:


//--------------------- .nv.shared._Z11calculatePiP17curandStateXORWOWPii --------------------------
	.section	.nv.shared._Z11calculatePiP17curandStateXORWOWPii,"aw",@nobits
	.sectionflags	@""
	.align	4
.nv.shared._Z11calculatePiP17curandStateXORWOWPii:
	.zero		2048


//--------------------- .nv.shared.reserved.0     --------------------------
	.section	.nv.shared.reserved.0,"aw",@nobits
	.weak		__nv_reservedSMEM_offset_0_alias
	.size		__nv_reservedSMEM_offset_0_alias, 0, 64
	.other		__nv_reservedSMEM_offset_0_alias,@"STO_CUDA_RESERVED_SHARED STV_DEFAULT"
__nv_reservedSMEM_offset_0_alias:
	.zero		0
	.zero		64


//--------------------- .nv.constant0._Z11calculatePiP17curandStateXORWOWPii --------------------------
	.section	.nv.constant0._Z11calculatePiP17curandStateXORWOWPii,"a",@progbits
	.sectionflags	@""
	.align	4
.nv.constant0._Z11calculatePiP17curandStateXORWOWPii:
	.zero		916


//--------------------- SYMBOLS --------------------------

	.type		.nv.reservedSmem.offset0,@object
	.size		.nv.reservedSmem.offset0,0x4
	.type		.nv.reservedSmem.cap,@object
	.size		.nv.reservedSmem.cap,0x4
